def matmul_kernel(
    a_ptr,
    b_ptr,
    c_ptr,
    M,
    N,
    K,
    stride_am,
    stride_ak,
    stride_bk,
    stride_bn,
    stride_cm,
    stride_cn,
    BLOCK_M: tl.constexpr,
    BLOCK_N: tl.constexpr,
    BLOCK_K: tl.constexpr,
    GROUP_M: tl.constexpr,
):
    pid = tl.program_id(axis=0)
    num_pid_m = tl.cdiv(M, BLOCK_M)
    num_pid_n = tl.cdiv(N, BLOCK_N)
    num_pid_in_group = GROUP_M * num_pid_n
    group_id = pid // num_pid_in_group
    first_pid_m = group_id * GROUP_M
    group_size_m = min(num_pid_m - first_pid_m, GROUP_M)
    pid_m = first_pid_m + ((pid % num_pid_in_group) % group_size_m)
    pid_n = (pid % num_pid_in_group) // group_size_m

    offs_am = (pid_m * BLOCK_M + tl.arange(0, BLOCK_M)) % M
    offs_bn = (pid_n * BLOCK_N + tl.arange(0, BLOCK_N)) % N
    offs_k = tl.arange(0, BLOCK_K)
    a_ptrs = a_ptr + offs_am[:, None] * stride_am + offs_k[None, :] * stride_ak
    b_ptrs = b_ptr + offs_k[:, None] * stride_bk + offs_bn[None, :] * stride_bn

    acc = tl.zeros((BLOCK_M, BLOCK_N), dtype=tl.float32)
    for kk in range(0, tl.cdiv(K, BLOCK_K)):
        a = tl.load(a_ptrs, mask=offs_k[None, :] < K - kk * BLOCK_K, other=0.0)
        b = tl.load(b_ptrs, mask=offs_k[:, None] < K - kk * BLOCK_K, other=0.0)
        acc = tl.dot(a, b, acc)
        a_ptrs += BLOCK_K * stride_ak
        b_ptrs += BLOCK_K * stride_bk

    c = acc.to(c_ptr.dtype.element_ty)
    offs_cm = pid_m * BLOCK_M + tl.arange(0, BLOCK_M)
    offs_cn = pid_n * BLOCK_N + tl.arange(0, BLOCK_N)
    c_ptrs = c_ptr + offs_cm[:, None] * stride_cm + offs_cn[None, :] * stride_cn
    mask = (offs_cm[:, None] < M) & (offs_cn[None, :] < N)
    tl.store(c_ptrs, c, mask=mask)

# config = {"BLOCK_K": 16, "BLOCK_M": 128, "BLOCK_N": 64, "GROUP_M": 8, "arch": "sm_90", "dtype": "bf16", "num_ctas": 1, "num_stages": 3, "num_warps": 4}
# arch = sm_90


// ===== COMPILED SASS (sm_90a) =====

	.target	sm_90a

	.elftype	@"ET_EXEC"


//--------------------- .note.nv.tkinfo           --------------------------
	.section	.note.nv.tkinfo,"",@"SHT_NOTE"
	.sectionflags	@"SHF_NOTE_NV_TKINFO"
	.tkinfo
        /*0018*/ 	.word	0x00000002
        /*0030*/ 	.string	""
        /*0030*/ 	.string	"ptxas"
        /*0030*/ 	.string	"Cuda compilation tools, release 13.0, V13.0.88"
        /*0030*/ 	.string	"Build cuda_13.0.r13.0/compiler.36424714_0"
        /*0030*/ 	.string	"-v  -suppress-debug-info  -lineinfo  -arch sm_90a "



//--------------------- .note.nv.cuinfo           --------------------------
	.section	.note.nv.cuinfo,"",@"SHT_NOTE"
	.sectionflags	@"SHF_NOTE_NV_CUINFO"
        /*0018*/ 	.short	0x0002
        /*001a*/ 	.short	0x005a
        /*001c*/ 	.short	0x0082
	.zero		2


//--------------------- .nv.info                  --------------------------
	.section	.nv.info,"",@"SHT_CUDA_INFO"
	.align	4


	//----- nvinfo : EIATTR_REGCOUNT
	.align		4
        /*0000*/ 	.byte	0x04, 0x2f
        /*0002*/ 	.short	(.L_1 - .L_0)
	.align		4
.L_0:
        /*0004*/ 	.word	index@(matmul_kernel)
        /*0008*/ 	.word	0x000000a8


	//----- nvinfo : EIATTR_FRAME_SIZE
	.align		4
.L_1:
        /*000c*/ 	.byte	0x04, 0x11
        /*000e*/ 	.short	(.L_3 - .L_2)
	.align		4
.L_2:
        /*0010*/ 	.word	index@(matmul_kernel)
        /*0014*/ 	.word	0x00000000


	//----- nvinfo : EIATTR_MIN_STACK_SIZE
	.align		4
.L_3:
        /*0018*/ 	.byte	0x04, 0x12
        /*001a*/ 	.short	(.L_5 - .L_4)
	.align		4
.L_4:
        /*001c*/ 	.word	index@(matmul_kernel)
        /*0020*/ 	.word	0x00000000
.L_5:


//--------------------- .nv.compat                --------------------------
	.section	.nv.compat,"",@"SHT_CUDA_COMPAT_INFO"
	.align	4
        /*0000*/ 	.byte	0x02, 0x09, 0x01, 0x00, 0x02, 0x02, 0x04, 0x00, 0x02, 0x05, 0x05, 0x00, 0x03, 0x07, 0x01, 0x01
        /*0010*/ 	.byte	0x02, 0x03, 0x00, 0x00, 0x02, 0x06, 0x01, 0x00, 0x04, 0x0b, 0x08, 0x00, 0x00, 0x00, 0x00, 0x00
        /*0020*/ 	.byte	0x00, 0x00, 0x00, 0x00


//--------------------- .nv.info.matmul_kernel    --------------------------
	.section	.nv.info.matmul_kernel,"",@"SHT_CUDA_INFO"
	.sectionflags	@""
	.align	4


	//----- nvinfo : EIATTR_CUDA_API_VERSION
	.align		4
        /*0000*/ 	.byte	0x04, 0x37
        /*0002*/ 	.short	(.L_7 - .L_6)
.L_6:
        /*0004*/ 	.word	0x00000082


	//----- nvinfo : EIATTR_KPARAM_INFO
	.align		4
.L_7:
        /*0008*/ 	.byte	0x04, 0x17
        /*000a*/ 	.short	(.L_9 - .L_8)
.L_8:
        /*000c*/ 	.word	0x00000000
        /*0010*/ 	.short	0x000d
        /*0012*/ 	.short	0x0048
        /*0014*/ 	.byte	0x00, 0xf4, 0x21, 0x00


	//----- nvinfo : EIATTR_KPARAM_INFO
	.align		4
.L_9:
        /*0018*/ 	.byte	0x04, 0x17
        /*001a*/ 	.short	(.L_11 - .L_10)
.L_10:
        /*001c*/ 	.word	0x00000000
        /*0020*/ 	.short	0x000c
        /*0022*/ 	.short	0x0040
        /*0024*/ 	.byte	0x00, 0xf4, 0x21, 0x00


	//----- nvinfo : EIATTR_KPARAM_INFO
	.align		4
.L_11:
        /*0028*/ 	.byte	0x04, 0x17
        /*002a*/ 	.short	(.L_13 - .L_12)
.L_12:
        /*002c*/ 	.word	0x00000000
        /*0030*/ 	.short	0x000b
        /*0032*/ 	.short	0x0038
        /*0034*/ 	.byte	0x00, 0xf0, 0x11, 0x00


	//----- nvinfo : EIATTR_KPARAM_INFO
	.align		4
.L_13:
        /*0038*/ 	.byte	0x04, 0x17
        /*003a*/ 	.short	(.L_15 - .L_14)
.L_14:
        /*003c*/ 	.word	0x00000000
        /*0040*/ 	.short	0x000a
        /*0042*/ 	.short	0x0034
        /*0044*/ 	.byte	0x00, 0xf0, 0x11, 0x00


	//----- nvinfo : EIATTR_KPARAM_INFO
	.align		4
.L_15:
        /*0048*/ 	.byte	0x04, 0x17
        /*004a*/ 	.short	(.L_17 - .L_16)
.L_16:
        /*004c*/ 	.word	0x00000000
        /*0050*/ 	.short	0x0009
        /*0052*/ 	.short	0x0030
        /*0054*/ 	.byte	0x00, 0xf0, 0x11, 0x00


	//----- nvinfo : EIATTR_KPARAM_INFO
	.align		4
.L_17:
        /*0058*/ 	.byte	0x04, 0x17
        /*005a*/ 	.short	(.L_19 - .L_18)
.L_18:
        /*005c*/ 	.word	0x00000000
        /*0060*/ 	.short	0x0008
        /*0062*/ 	.short	0x002c
        /*0064*/ 	.byte	0x00, 0xf0, 0x11, 0x00


	//----- nvinfo : EIATTR_KPARAM_INFO
	.align		4
.L_19:
        /*0068*/ 	.byte	0x04, 0x17
        /*006a*/ 	.short	(.L_21 - .L_20)
.L_20:
        /*006c*/ 	.word	0x00000000
        /*0070*/ 	.short	0x0007
        /*0072*/ 	.short	0x0028
        /*0074*/ 	.byte	0x00, 0xf0, 0x11, 0x00


	//----- nvinfo : EIATTR_KPARAM_INFO
	.align		4
.L_21:
        /*0078*/ 	.byte	0x04, 0x17
        /*007a*/ 	.short	(.L_23 - .L_22)
.L_22:
        /*007c*/ 	.word	0x00000000
        /*0080*/ 	.short	0x0006
        /*0082*/ 	.short	0x0024
        /*0084*/ 	.byte	0x00, 0xf0, 0x11, 0x00


	//----- nvinfo : EIATTR_KPARAM_INFO
	.align		4
.L_23:
        /*0088*/ 	.byte	0x04, 0x17
        /*008a*/ 	.short	(.L_25 - .L_24)
.L_24:
        /*008c*/ 	.word	0x00000000
        /*0090*/ 	.short	0x0005
        /*0092*/ 	.short	0x0020
        /*0094*/ 	.byte	0x00, 0xf0, 0x11, 0x00


	//----- nvinfo : EIATTR_KPARAM_INFO
	.align		4
.L_25:
        /*0098*/ 	.byte	0x04, 0x17
        /*009a*/ 	.short	(.L_27 - .L_26)
.L_26:
        /*009c*/ 	.word	0x00000000
        /*00a0*/ 	.short	0x0004
        /*00a2*/ 	.short	0x001c
        /*00a4*/ 	.byte	0x00, 0xf0, 0x11, 0x00


	//----- nvinfo : EIATTR_KPARAM_INFO
	.align		4
.L_27:
        /*00a8*/ 	.byte	0x04, 0x17
        /*00aa*/ 	.short	(.L_29 - .L_28)
.L_28:
        /*00ac*/ 	.word	0x00000000
        /*00b0*/ 	.short	0x0003
        /*00b2*/ 	.short	0x0018
        /*00b4*/ 	.byte	0x00, 0xf0, 0x11, 0x00


	//----- nvinfo : EIATTR_KPARAM_INFO
	.align		4
.L_29:
        /*00b8*/ 	.byte	0x04, 0x17
        /*00ba*/ 	.short	(.L_31 - .L_30)
.L_30:
        /*00bc*/ 	.word	0x00000000
        /*00c0*/ 	.short	0x0002
        /*00c2*/ 	.short	0x0010
        /*00c4*/ 	.byte	0x00, 0xf4, 0x21, 0x00


	//----- nvinfo : EIATTR_KPARAM_INFO
	.align		4
.L_31:
        /*00c8*/ 	.byte	0x04, 0x17
        /*00ca*/ 	.short	(.L_33 - .L_32)
.L_32:
        /*00cc*/ 	.word	0x00000000
        /*00d0*/ 	.short	0x0001
        /*00d2*/ 	.short	0x0008
        /*00d4*/ 	.byte	0x00, 0xf4, 0x21, 0x00


	//----- nvinfo : EIATTR_KPARAM_INFO
	.align		4
.L_33:
        /*00d8*/ 	.byte	0x04, 0x17
        /*00da*/ 	.short	(.L_35 - .L_34)
.L_34:
        /*00dc*/ 	.word	0x00000000
        /*00e0*/ 	.short	0x0000
        /*00e2*/ 	.short	0x0000
        /*00e4*/ 	.byte	0x00, 0xf4, 0x21, 0x00


	//----- nvinfo : EIATTR_SPARSE_MMA_MASK
	.align		4
.L_35:
        /*00e8*/ 	.byte	0x03, 0x50
        /*00ea*/ 	.short	0x0000


	//----- nvinfo : EIATTR_MAXREG_COUNT
	.align		4
        /*00ec*/ 	.byte	0x03, 0x1b
        /*00ee*/ 	.short	0x00ff


	//----- nvinfo : EIATTR_NUM_BARRIERS
	.align		4
        /*00f0*/ 	.byte	0x02, 0x4c
        /*00f2*/ 	.byte	0x01
	.zero		1


	//----- nvinfo : EIATTR_MERCURY_ISA_VERSION
	.align		4
        /*00f4*/ 	.byte	0x03, 0x5f
        /*00f6*/ 	.short	0x0101


	//----- nvinfo : EIATTR_EXIT_INSTR_OFFSETS
	.align		4
        /*00f8*/ 	.byte	0x04, 0x1c
        /*00fa*/ 	.short	(.L_37 - .L_36)


	//   ....[0]....
.L_36:
        /*00fc*/ 	.word	0x00003e60


	//   ....[1]....
        /*0100*/ 	.word	0x00003e90


	//----- nvinfo : EIATTR_REQNTID
	.align		4
.L_37:
        /*0104*/ 	.byte	0x04, 0x10
        /*0106*/ 	.short	(.L_39 - .L_38)
.L_38:
        /*0108*/ 	.word	0x00000080
        /*010c*/ 	.word	0x00000001
        /*0110*/ 	.word	0x00000001


	//----- nvinfo : EIATTR_CBANK_PARAM_SIZE
	.align		4
.L_39:
        /*0114*/ 	.byte	0x03, 0x19
        /*0116*/ 	.short	0x0050


	//----- nvinfo : EIATTR_PARAM_CBANK
	.align		4
        /*0118*/ 	.byte	0x04, 0x0a
        /*011a*/ 	.short	(.L_41 - .L_40)
	.align		4
.L_40:
        /*011c*/ 	.word	index@(.nv.constant0.matmul_kernel)
        /*0120*/ 	.short	0x0210
        /*0122*/ 	.short	0x0050


	//----- nvinfo : EIATTR_SW_WAR
	.align		4
.L_41:
        /*0124*/ 	.byte	0x04, 0x36
        /*0126*/ 	.short	(.L_43 - .L_42)
.L_42:
        /*0128*/ 	.word	0x00000008
.L_43:


//--------------------- .nv.callgraph             --------------------------
	.section	.nv.callgraph,"",@"SHT_CUDA_CALLGRAPH"
	.align	4
	.sectionentsize	8
	.align		4
        /*0000*/ 	.word	0x00000000
	.align		4
        /*0004*/ 	.word	0xffffffff
	.align		4
        /*0008*/ 	.word	0x00000000
	.align		4
        /*000c*/ 	.word	0xfffffffe
	.align		4
        /*0010*/ 	.word	0x00000000
	.align		4
        /*0014*/ 	.word	0xfffffffd
	.align		4
        /*0018*/ 	.word	0x00000000
	.align		4
        /*001c*/ 	.word	0xfffffffc


//--------------------- .text.matmul_kernel       --------------------------
	.section	.text.matmul_kernel,"ax",@progbits
	.align	128
        .global         matmul_kernel
        .type           matmul_kernel,@function
        .size           matmul_kernel,(.L_x_3 - matmul_kernel)
        .other          matmul_kernel,@"STO_CUDA_ENTRY STV_DEFAULT"
matmul_kernel:
.text.matmul_kernel:
[----:B------:R-:W-:Y:S08]  /*0000*/  LDC R1, c[0x0][0x28] ;  /* 0x00000a00ff017b82 */ /* 0x000ff00000000800 */
[----:B------:R-:W0:Y:S01]  /*0010*/  LDC.64 R12, c[0x0][0x228] ;  /* 0x00008a00ff0c7b82 */ /* 0x000e220000000a00 */
[----:B------:R-:W1:Y:S01]  /*0020*/  S2R R5, SR_CTAID.X ;  /* 0x0000000000057919 */ /* 0x000e620000002500 */
[----:B------:R-:W-:Y:S01]  /*0030*/  UMOV UR4, 0x400 ;  /* 0x0000040000047882 */ /* 0x000fe20000000000 */
[----:B------:R-:W-:Y:S01]  /*0040*/  ULDC.64 UR12, c[0x0][0x208] ;  /* 0x00008200000c7ab9 */ /* 0x000fe20000000a00 */
[----:B------:R-:W-:Y:S01]  /*0050*/  CS2R R32, SRZ ;  /* 0x0000000000207805 */ /* 0x000fe2000001ff00 */
[----:B------:R-:W2:Y:S01]  /*0060*/  S2R R14, SR_TID.X ;  /* 0x00000000000e7919 */ /* 0x000ea20000002100 */
[----:B------:R-:W-:-:S02]  /*0070*/  CS2R R34, SRZ ;  /* 0x0000000000227805 */ /* 0x000fc4000001ff00 */
[----:B------:R-:W-:Y:S01]  /*0080*/  CS2R R36, SRZ ;  /* 0x0000000000247805 */ /* 0x000fe2000001ff00 */
[----:B------:R-:W3:Y:S01]  /*0090*/  LDC R98, c[0x0][0x230] ;  /* 0x00008c00ff627b82 */ /* 0x000ee20000000800 */
[----:B------:R-:W-:Y:S02]  /*00a0*/  CS2R R38, SRZ ;  /* 0x0000000000267805 */ /* 0x000fe4000001ff00 */
[----:B------:R-:W-:Y:S02]  /*00b0*/  CS2R R40, SRZ ;  /* 0x0000000000287805 */ /* 0x000fe4000001ff00 */
[----:B------:R-:W-:Y:S02]  /*00c0*/  CS2R R42, SRZ ;  /* 0x00000000002a7805 */ /* 0x000fe4000001ff00 */
[----:B------:R-:W-:Y:S02]  /*00d0*/  CS2R R44, SRZ ;  /* 0x00000000002c7805 */ /* 0x000fe4000001ff00 */
[----:B------:R-:W-:-:S02]  /*00e0*/  CS2R R46, SRZ ;  /* 0x00000000002e7805 */ /* 0x000fc4000001ff00 */
[----:B------:R-:W-:Y:S02]  /*00f0*/  CS2R R48, SRZ ;  /* 0x0000000000307805 */ /* 0x000fe4000001ff00 */
[----:B------:R-:W-:Y:S01]  /*0100*/  CS2R R50, SRZ ;  /* 0x0000000000327805 */ /* 0x000fe2000001ff00 */
[----:B------:R-:W4:Y:S01]  /*0110*/  S2UR UR6, SR_CgaCtaId ;  /* 0x00000000000679c3 */ /* 0x000f220000008800 */
[----:B------:R-:W-:Y:S02]  /*0120*/  CS2R R52, SRZ ;  /* 0x0000000000347805 */ /* 0x000fe4000001ff00 */
[----:B------:R-:W-:Y:S01]  /*0130*/  CS2R R54, SRZ ;  /* 0x0000000000367805 */ /* 0x000fe2000001ff00 */
[----:B0-----:R-:W-:-:S05]  /*0140*/  VIADD R0, R13, 0x3f ;  /* 0x0000003f0d007836 */ /* 0x001fca0000000000 */
[----:B------:R-:W-:Y:S01]  /*0150*/  SHF.R.S32.HI R3, RZ, 0x1f, R0 ;  /* 0x0000001fff037819 */ /* 0x000fe20000011400 */
[----:B---3--:R-:W-:-:S03]  /*0160*/  VIADD R98, R98, 0xf ;  /* 0x0000000f62627836 */ /* 0x008fc60000000000 */
[----:B------:R-:W-:Y:S02]  /*0170*/  LEA.HI R3, R3, R0, RZ, 0x6 ;  /* 0x0000000003037211 */ /* 0x000fe400078f30ff */
[----:B-1----:R-:W-:Y:S02]  /*0180*/  IABS R8, R5 ;  /* 0x0000000500087213 */ /* 0x002fe40000000000 */
[----:B------:R-:W-:Y:S02]  /*0190*/  SHF.R.S32.HI R3, RZ, 0x6, R3 ;  /* 0x00000006ff037819 */ /* 0x000fe40000011403 */
[----:B--2---:R-:W-:Y:S01]  /*01a0*/  LOP3.LUT R92, R14, 0xf, RZ, 0xc0, !PT ;  /* 0x0000000f0e5c7812 */ /* 0x004fe200078ec0ff */
[----:B----4-:R-:W-:Y:S02]  /*01b0*/  ULEA UR6, UR6, UR4, 0x18 ;  /* 0x0000000406067291 */ /* 0x010fe4000f8ec03f */
[----:B------:R-:W-:-:S05]  /*01c0*/  IMAD.SHL.U32 R4, R3, 0x8, RZ ;  /* 0x0000000803047824 */ /* 0x000fca00078e00ff */
[-C--:B------:R-:W-:Y:S02]  /*01d0*/  IABS R7, R4.reuse ;  /* 0x0000000400077213 */ /* 0x080fe40000000000 */
[----:B------:R-:W-:Y:S02]  /*01e0*/  IABS R10, R4 ;  /* 0x00000004000a7213 */ /* 0x000fe40000000000 */
[----:B------:R-:W0:Y:S08]  /*01f0*/  I2F.RP R0, R7 ;  /* 0x0000000700007306 */ /* 0x000e300000209400 */
[----:B0-----:R-:W0:Y:S02]  /*0200*/  MUFU.RCP R0, R0 ;  /* 0x0000000000007308 */ /* 0x001e240000001000 */
[----:B0-----:R-:W-:-:S02]  /*0210*/  VIADD R2, R0, 0xffffffe ;  /* 0x0ffffffe00027836 */ /* 0x001fc40000000000 */
[----:B------:R-:W-:-:S04]  /*0220*/  IMAD.MOV R0, RZ, RZ, -R10 ;  /* 0x000000ffff007224 */ /* 0x000fc800078e0a0a */
[----:B------:R0:W1:Y:S02]  /*0230*/  F2I.FTZ.U32.TRUNC.NTZ R3, R2 ;  /* 0x0000000200037305 */ /* 0x000064000021f000 */
[----:B0-----:R-:W-:Y:S02]  /*0240*/  IMAD.MOV.U32 R2, RZ, RZ, RZ ;  /* 0x000000ffff027224 */ /* 0x001fe400078e00ff */
[----:B-1----:R-:W-:-:S04]  /*0250*/  IMAD.MOV R6, RZ, RZ, -R3 ;  /* 0x000000ffff067224 */ /* 0x002fc800078e0a03 */
[----:B------:R-:W-:Y:S02]  /*0260*/  IMAD R9, R6, R7, RZ ;  /* 0x0000000706097224 */ /* 0x000fe400078e02ff */
[----:B------:R-:W-:Y:S02]  /*0270*/  IMAD.MOV.U32 R6, RZ, RZ, R8 ;  /* 0x000000ffff067224 */ /* 0x000fe400078e0008 */
[----:B------:R-:W-:-:S06]  /*0280*/  IMAD.HI.U32 R3, R3, R9, R2 ;  /* 0x0000000903037227 */ /* 0x000fcc00078e0002 */
[----:B------:R-:W-:-:S04]  /*0290*/  IMAD.HI.U32 R3, R3, R6, RZ ;  /* 0x0000000603037227 */ /* 0x000fc800078e00ff */
[----:B------:R-:W-:-:S05]  /*02a0*/  IMAD R0, R3, R0, R6 ;  /* 0x0000000003007224 */ /* 0x000fca00078e0206 */
[----:B------:R-:W-:-:S13]  /*02b0*/  ISETP.GT.U32.AND P1, PT, R7, R0, PT ;  /* 0x000000000700720c */ /* 0x000fda0003f24070 */
[----:B------:R-:W-:Y:S02]  /*02c0*/  @!P1 IMAD.IADD R0, R0, 0x1, -R7 ;  /* 0x0000000100009824 */ /* 0x000fe400078e0a07 */
[----:B------:R-:W-:Y:S01]  /*02d0*/  @!P1 VIADD R3, R3, 0x1 ;  /* 0x0000000103039836 */ /* 0x000fe20000000000 */
[----:B------:R-:W-:Y:S02]  /*02e0*/  ISETP.NE.AND P1, PT, R4, RZ, PT ;  /* 0x000000ff0400720c */ /* 0x000fe40003f25270 */
[----:B------:R-:W-:Y:S02]  /*02f0*/  ISETP.GE.U32.AND P0, PT, R0, R7, PT ;  /* 0x000000070000720c */ /* 0x000fe40003f06070 */
[----:B------:R-:W-:-:S04]  /*0300*/  LOP3.LUT R0, R5, R4, RZ, 0x3c, !PT ;  /* 0x0000000405007212 */ /* 0x000fc800078e3cff */
[----:B------:R-:W-:Y:S01]  /*0310*/  ISETP.GE.AND P2, PT, R0, RZ, PT ;  /* 0x000000ff0000720c */ /* 0x000fe20003f46270 */
[----:B------:R-:W-:-:S06]  /*0320*/  VIADD R0, R12, 0x7f ;  /* 0x0000007f0c007836 */ /* 0x000fcc0000000000 */
[----:B------:R-:W-:-:S04]  /*0330*/  @P0 VIADD R3, R3, 0x1 ;  /* 0x0000000103030836 */ /* 0x000fc80000000000 */
[----:B------:R-:W-:Y:S01]  /*0340*/  IMAD.MOV.U32 R2, RZ, RZ, R3 ;  /* 0x000000ffff027224 */ /* 0x000fe200078e0003 */
[----:B------:R-:W-:-:S03]  /*0350*/  SHF.R.S32.HI R3, RZ, 0x1f, R0 ;  /* 0x0000001fff037819 */ /* 0x000fc60000011400 */
[----:B------:R-:W-:Y:S01]  /*0360*/  @!P2 IMAD.MOV R2, RZ, RZ, -R2 ;  /* 0x000000ffff02a224 */ /* 0x000fe200078e0a02 */
[----:B------:R-:W-:Y:S02]  /*0370*/  @!P1 LOP3.LUT R2, RZ, R4, RZ, 0x33, !PT ;  /* 0x00000004ff029212 */ /* 0x000fe400078e33ff */
[----:B------:R-:W-:-:S03]  /*0380*/  LEA.HI R3, R3, R0, RZ, 0x7 ;  /* 0x0000000003037211 */ /* 0x000fc600078f38ff */
[----:B------:R-:W-:Y:S02]  /*0390*/  IMAD.SHL.U32 R6, R2, 0x8, RZ ;  /* 0x0000000802067824 */ /* 0x000fe400078e00ff */
[----:B------:R-:W-:-:S03]  /*03a0*/  IMAD.MOV R2, RZ, RZ, -R2 ;  /* 0x000000ffff027224 */ /* 0x000fc600078e0a02 */
[----:B------:R-:W-:Y:S01]  /*03b0*/  LEA.HI.SX32 R3, R3, -R6, 0x19 ;  /* 0x8000000603037211 */ /* 0x000fe200078fcaff */
[----:B------:R-:W-:-:S03]  /*03c0*/  IMAD R4, R4, R2, R5 ;  /* 0x0000000204047224 */ /* 0x000fc600078e0205 */
[----:B------:R-:W-:Y:S02]  /*03d0*/  VIMNMX R11, R3, 0x8, PT ;  /* 0x00000008030b7848 */ /* 0x000fe40003fe0100 */
[----:B------:R-:W-:Y:S02]  /*03e0*/  IABS R9, R4 ;  /* 0x0000000400097213 */ /* 0x000fe40000000000 */
[----:B------:R-:W-:-:S04]  /*03f0*/  IABS R7, R11 ;  /* 0x0000000b00077213 */ /* 0x000fc80000000000 */
[----:B------:R-:W0:Y:S08]  /*0400*/  I2F.RP R0, R7 ;  /* 0x0000000700007306 */ /* 0x000e300000209400 */
[----:B0-----:R-:W0:Y:S02]  /*0410*/  MUFU.RCP R0, R0 ;  /* 0x0000000000007308 */ /* 0x001e240000001000 */
[----:B0-----:R-:W-:-:S06]  /*0420*/  VIADD R3, R0, 0xffffffe ;  /* 0x0ffffffe00037836 */ /* 0x001fcc0000000000 */
[----:B------:R-:W0:Y:S02]  /*0430*/  F2I.FTZ.U32.TRUNC.NTZ R3, R3 ;  /* 0x0000000300037305 */ /* 0x000e24000021f000 */
[----:B0-----:R-:W-:-:S04]  /*0440*/  IMAD.MOV R8, RZ, RZ, -R3 ;  /* 0x000000ffff087224 */ /* 0x001fc800078e0a03 */
[----:B------:R-:W-:Y:S01]  /*0450*/  IMAD.MOV.U32 R2, RZ, RZ, R8 ;  /* 0x000000ffff027224 */ /* 0x000fe200078e0008 */
[----:B------:R-:W-:-:S03]  /*0460*/  IABS R8, R11 ;  /* 0x0000000b00087213 */ /* 0x000fc60000000000 */
[----:B------:R-:W-:Y:S02]  /*0470*/  IMAD R5, R2, R7, RZ ;  /* 0x0000000702057224 */ /* 0x000fe400078e02ff */
[----:B------:R-:W-:Y:S02]  /*0480*/  IMAD.MOV.U32 R2, RZ, RZ, RZ ;  /* 0x000000ffff027224 */ /* 0x000fe400078e00ff */
[----:B------:R-:W-:Y:S02]  /*0490*/  IMAD.MOV R0, RZ, RZ, -R8 ;  /* 0x000000ffff007224 */ /* 0x000fe400078e0a08 */
[----:B------:R-:W-:-:S06]  /*04a0*/  IMAD.HI.U32 R2, R3, R5, R2 ;  /* 0x0000000503027227 */ /* 0x000fcc00078e0002 */
[----:B------:R-:W-:-:S04]  /*04b0*/  IMAD.HI.U32 R2, R2, R9, RZ ;  /* 0x0000000902027227 */ /* 0x000fc800078e00ff */
[----:B------:R-:W-:Y:S01]  /*04c0*/  IMAD R0, R2, R0, R9 ;  /* 0x0000000002007224 */ /* 0x000fe200078e0209 */
[----:B------:R-:W-:-:S04]  /*04d0*/  CS2R R8, SRZ ;  /* 0x0000000000087805 */ /* 0x000fc8000001ff00 */
[----:B------:R-:W-:-:S13]  /*04e0*/  ISETP.GT.U32.AND P1, PT, R7, R0, PT ;  /* 0x000000000700720c */ /* 0x000fda0003f24070 */
[----:B------:R-:W-:Y:S02]  /*04f0*/  @!P1 IMAD.IADD R0, R0, 0x1, -R7 ;  /* 0x0000000100009824 */ /* 0x000fe400078e0a07 */
[----:B------:R-:W-:Y:S01]  /*0500*/  @!P1 VIADD R2, R2, 0x1 ;  /* 0x0000000102029836 */ /* 0x000fe20000000000 */
[----:B------:R-:W-:Y:S02]  /*0510*/  ISETP.NE.AND P1, PT, R11, RZ, PT ;  /* 0x000000ff0b00720c */ /* 0x000fe40003f25270 */
[----:B------:R-:W-:Y:S02]  /*0520*/  ISETP.GE.U32.AND P0, PT, R0, R7, PT ;  /* 0x000000070000720c */ /* 0x000fe40003f06070 */
[----:B------:R-:W-:-:S04]  /*0530*/  LOP3.LUT R0, R4, R11, RZ, 0x3c, !PT ;  /* 0x0000000b04007212 */ /* 0x000fc800078e3cff */
[----:B------:R-:W-:-:S07]  /*0540*/  ISETP.GE.AND P2, PT, R0, RZ, PT ;  /* 0x000000ff0000720c */ /* 0x000fce0003f46270 */
[----:B------:R-:W-:Y:S01]  /*0550*/  @P0 VIADD R2, R2, 0x1 ;  /* 0x0000000102020836 */ /* 0x000fe20000000000 */
[----:B------:R-:W-:-:S05]  /*0560*/  ISETP.GE.AND P0, PT, R98, 0x10, PT ;  /* 0x000000106200780c */ /* 0x000fca0003f06270 */
[----:B------:R-:W-:Y:S01]  /*0570*/  @!P2 IMAD.MOV R2, RZ, RZ, -R2 ;  /* 0x000000ffff02a224 */ /* 0x000fe200078e0a02 */
[----:B------:R-:W-:-:S05]  /*0580*/  @!P1 LOP3.LUT R2, RZ, R11, RZ, 0x33, !PT ;  /* 0x0000000bff029212 */ /* 0x000fca00078e33ff */
[----:B------:R-:W-:Y:S02]  /*0590*/  IMAD.MOV R0, RZ, RZ, -R2 ;  /* 0x000000ffff007224 */ /* 0x000fe400078e0a02 */
[----:B------:R-:W-:Y:S02]  /*05a0*/  IMAD.SHL.U32 R93, R2, 0x40, RZ ;  /* 0x00000040025d7824 */ /* 0x000fe400078e00ff */
[----:B------:R-:W-:Y:S01]  /*05b0*/  IMAD R0, R11, R0, R4 ;  /* 0x000000000b007224 */ /* 0x000fe200078e0204 */
[----:B------:R-:W-:Y:S02]  /*05c0*/  CS2R R4, SRZ ;  /* 0x0000000000047805 */ /* 0x000fe4000001ff00 */
[----:B------:R-:W-:Y:S01]  /*05d0*/  CS2R R10, SRZ ;  /* 0x00000000000a7805 */ /* 0x000fe2000001ff00 */
[----:B------:R-:W-:Y:S01]  /*05e0*/  IMAD.IADD R3, R6, 0x1, R0 ;  /* 0x0000000106037824 */ /* 0x000fe200078e0200 */
[----:B------:R-:W-:Y:S02]  /*05f0*/  LOP3.LUT R0, R14, 0x7f, RZ, 0xc0, !PT ;  /* 0x0000007f0e007812 */ /* 0x000fe400078ec0ff */
[----:B------:R-:W-:-:S03]  /*0600*/  CS2R R6, SRZ ;  /* 0x0000000000067805 */ /* 0x000fc6000001ff00 */
[----:B------:R-:W-:Y:S01]  /*0610*/  IMAD R94, R3, 0x80, R0 ;  /* 0x00000080035e7824 */ /* 0x000fe200078e0200 */
[----:B------:R-:W-:Y:S06]  /*0620*/  @!P0 BRA `(.L_x_0) ;  /* 0x0000001800d88947 */ /* 0x000fec0003800000 */
[----:B------:R-:W-:Y:S01]  /*0630*/  IABS R19, R12 ;  /* 0x0000000c00137213 */ /* 0x000fe20000000000 */
[----:B------:R-:W0:Y:S01]  /*0640*/  LDC R113, c[0x0][0x23c] ;  /* 0x00008f00ff717b82 */ /* 0x000e220000000800 */
[----:B------:R-:W-:Y:S01]  /*0650*/  IABS R16, R13 ;  /* 0x0000000d00107213 */ /* 0x000fe20000000000 */
[----:B------:R-:W-:Y:S01]  /*0660*/  ULDC UR4, c[0x0][0x234] ;  /* 0x00008d0000047ab9 */ /* 0x000fe20000000800 */
[----:B------:R-:W1:Y:S01]  /*0670*/  I2F.RP R7, R19 ;  /* 0x0000001300077306 */ /* 0x000e620000209400 */
[----:B------:R-:W-:Y:S01]  /*0680*/  IABS R10, R94 ;  /* 0x0000005e000a7213 */ /* 0x000fe20000000000 */
[----:B------:R-:W-:Y:S01]  /*0690*/  ULDC.64 UR8, c[0x0][0x210] ;  /* 0x0000840000087ab9 */ /* 0x000fe20000000a00 */
[----:B------:R-:W-:Y:S01]  /*06a0*/  ISETP.GE.AND P2, PT, R94, RZ, PT ;  /* 0x000000ff5e00720c */ /* 0x000fe20003f46270 */
[----:B------:R-:W-:Y:S01]  /*06b0*/  ULDC UR5, c[0x0][0x240] ;  /* 0x0000900000057ab9 */ /* 0x000fe20000000800 */
[----:B------:R-:W-:Y:S01]  /*06c0*/  LOP3.LUT R95, R14, 0x40, RZ, 0xc0, !PT ;  /* 0x000000400e5f7812 */ /* 0x000fe200078ec0ff */
[----:B------:R-:W2:Y:S01]  /*06d0*/  LDC R115, c[0x0][0x238] ;  /* 0x00008e00ff737b82 */ /* 0x000ea20000000800 */
[----:B------:R-:W-:Y:S01]  /*06e0*/  ULDC UR7, c[0x0][0x230] ;  /* 0x00008c0000077ab9 */ /* 0x000fe20000000800 */
[----:B------:R-:W3:Y:S01]  /*06f0*/  I2F.RP R6, R16 ;  /* 0x0000001000067306 */ /* 0x000ee20000209400 */
[----:B------:R-:W-:-:S02]  /*0700*/  CS2R R56, SRZ ;  /* 0x0000000000387805 */ /* 0x000fc4000001ff00 */
[----:B------:R-:W-:Y:S02]  /*0710*/  CS2R R58, SRZ ;  /* 0x00000000003a7805 */ /* 0x000fe4000001ff00 */
[----:B------:R-:W-:Y:S02]  /*0720*/  CS2R R60, SRZ ;  /* 0x00000000003c7805 */ /* 0x000fe4000001ff00 */
[----:B------:R-:W-:Y:S02]  /*0730*/  CS2R R62, SRZ ;  /* 0x00000000003e7805 */ /* 0x000fe4000001ff00 */
[----:B------:R-:W-:Y:S02]  /*0740*/  CS2R R64, SRZ ;  /* 0x0000000000407805 */ /* 0x000fe4000001ff00 */
[----:B------:R-:W-:Y:S02]  /*0750*/  CS2R R66, SRZ ;  /* 0x0000000000427805 */ /* 0x000fe4000001ff00 */
[----:B------:R-:W-:Y:S01]  /*0760*/  CS2R R68, SRZ ;  /* 0x0000000000447805 */ /* 0x000fe2000001ff00 */
[----:B-1----:R-:W1:Y:S01]  /*0770*/  MUFU.RCP R7, R7 ;  /* 0x0000000700077308 */ /* 0x002e620000001000 */
[----:B------:R-:W-:-:S02]  /*0780*/  CS2R R70, SRZ ;  /* 0x0000000000467805 */ /* 0x000fc4000001ff00 */
[----:B------:R-:W-:Y:S02]  /*0790*/  CS2R R72, SRZ ;  /* 0x0000000000487805 */ /* 0x000fe4000001ff00 */
[----:B------:R-:W-:Y:S02]  /*07a0*/  CS2R R74, SRZ ;  /* 0x00000000004a7805 */ /* 0x000fe4000001ff00 */
[----:B------:R-:W-:Y:S01]  /*07b0*/  CS2R R76, SRZ ;  /* 0x00000000004c7805 */ /* 0x000fe2000001ff00 */
[----:B0-----:R-:W-:Y:S01]  /*07c0*/  IMAD R111, R92, R113, RZ ;  /* 0x000000715c6f7224 */ /* 0x001fe200078e02ff */
[----:B------:R-:W-:Y:S02]  /*07d0*/  CS2R R78, SRZ ;  /* 0x00000000004e7805 */ /* 0x000fe4000001ff00 */
[----:B------:R-:W-:Y:S01]  /*07e0*/  CS2R R80, SRZ ;  /* 0x0000000000507805 */ /* 0x000fe2000001ff00 */
[----:B---3--:R-:W0:Y:S01]  /*07f0*/  MUFU.RCP R6, R6 ;  /* 0x0000000600067308 */ /* 0x008e220000001000 */
[----:B------:R-:W-:-:S02]  /*0800*/  CS2R R82, SRZ ;  /* 0x0000000000527805 */ /* 0x000fc4000001ff00 */
[----:B------:R-:W-:Y:S02]  /*0810*/  CS2R R84, SRZ ;  /* 0x0000000000547805 */ /* 0x000fe4000001ff00 */
[----:B------:R-:W-:Y:S02]  /*0820*/  CS2R R86, SRZ ;  /* 0x0000000000567805 */ /* 0x000fe4000001ff00 */
[----:B------:R-:W-:Y:S02]  /*0830*/  CS2R R28, SRZ ;  /* 0x00000000001c7805 */ /* 0x000fe4000001ff00 */
[----:B------:R-:W-:Y:S01]  /*0840*/  CS2R R30, SRZ ;  /* 0x00000000001e7805 */ /* 0x000fe2000001ff00 */
[C---:B--2---:R-:W-:Y:S01]  /*0850*/  IMAD.SHL.U32 R97, R115.reuse, 0x10, RZ ;  /* 0x0000001073617824 */ /* 0x044fe200078e00ff */
[----:B------:R-:W-:Y:S01]  /*0860*/  CS2R R32, SRZ ;  /* 0x0000000000207805 */ /* 0x000fe2000001ff00 */
[----:B------:R-:W-:Y:S01]  /*0870*/  IMAD R101, R115, 0xf, RZ ;  /* 0x0000000f73657824 */ /* 0x000fe200078e02ff */
[----:B------:R-:W-:Y:S01]  /*0880*/  CS2R R34, SRZ ;  /* 0x0000000000227805 */ /* 0x000fe2000001ff00 */
[----:B-1----:R-:W-:Y:S01]  /*0890*/  VIADD R4, R7, 0xffffffe ;  /* 0x0ffffffe07047836 */ /* 0x002fe20000000000 */
[----:B------:R-:W-:Y:S01]  /*08a0*/  CS2R R36, SRZ ;  /* 0x0000000000247805 */ /* 0x000fe2000001ff00 */
[C---:B------:R-:W-:Y:S01]  /*08b0*/  IMAD R103, R115.reuse, 0xe, RZ ;  /* 0x0000000e73677824 */ /* 0x040fe200078e02ff */
[----:B------:R-:W-:Y:S01]  /*08c0*/  CS2R R38, SRZ ;  /* 0x0000000000267805 */ /* 0x000fe2000001ff00 */
[----:B------:R1:W2:Y:S01]  /*08d0*/  F2I.FTZ.U32.TRUNC.NTZ R5, R4 ;  /* 0x0000000400057305 */ /* 0x0002a2000021f000 */
[C---:B------:R-:W-:Y:S01]  /*08e0*/  IMAD R109, R115.reuse, 0xd, RZ ;  /* 0x0000000d736d7824 */ /* 0x040fe200078e02ff */
[----:B------:R-:W-:Y:S01]  /*08f0*/  CS2R R40, SRZ ;  /* 0x0000000000287805 */ /* 0x000fe2000001ff00 */
[----:B0-----:R-:W-:Y:S01]  /*0900*/  VIADD R3, R6, 0xffffffe ;  /* 0x0ffffffe06037836 */ /* 0x001fe20000000000 */
[----:B------:R-:W-:Y:S01]  /*0910*/  SHF.R.U32.HI R6, RZ, 0x4, R14 ;  /* 0x00000004ff067819 */ /* 0x000fe2000001160e */
[C---:B------:R-:W-:Y:S01]  /*0920*/  IMAD R105, R115.reuse, 0xc, RZ ;  /* 0x0000000c73697824 */ /* 0x040fe200078e02ff */
[----:B------:R-:W-:Y:S01]  /*0930*/  CS2R R42, SRZ ;  /* 0x00000000002a7805 */ /* 0x000fe2000001ff00 */
[C---:B------:R-:W-:Y:S01]  /*0940*/  IMAD R107, R115.reuse, 0xb, RZ ;  /* 0x0000000b736b7824 */ /* 0x040fe200078e02ff */
[----:B------:R-:W-:Y:S01]  /*0950*/  SGXT.U32 R6, R6, 0x3 ;  /* 0x000000030606781a */ /* 0x000fe20000000000 */
[----:B-1----:R-:W-:Y:S01]  /*0960*/  IMAD.MOV.U32 R4, RZ, RZ, RZ ;  /* 0x000000ffff047224 */ /* 0x002fe200078e00ff */
[----:B------:R-:W0:Y:S01]  /*0970*/  F2I.FTZ.U32.TRUNC.NTZ R3, R3 ;  /* 0x0000000300037305 */ /* 0x000e22000021f000 */
[----:B------:R-:W-:Y:S01]  /*0980*/  IMAD R131, R115, 0xa, RZ ;  /* 0x0000000a73837824 */ /* 0x000fe200078e02ff */
[----:B------:R-:W-:Y:S01]  /*0990*/  LOP3.LUT R18, R93, R6, RZ, 0xfc, !PT ;  /* 0x000000065d127212 */ /* 0x000fe200078efcff */
[C---:B------:R-:W-:Y:S01]  /*09a0*/  IMAD R129, R115.reuse, 0x9, RZ ;  /* 0x0000000973817824 */ /* 0x040fe200078e02ff */
[----:B------:R-:W-:Y:S01]  /*09b0*/  CS2R R44, SRZ ;  /* 0x00000000002c7805 */ /* 0x000fe2000001ff00 */
[--C-:B--2---:R-:W-:Y:S01]  /*09c0*/  IMAD.MOV R2, RZ, RZ, -R5.reuse ;  /* 0x000000ffff027224 */ /* 0x104fe200078e0a05 */
[C---:B------:R-:W-:Y:S01]  /*09d0*/  LOP3.LUT R21, R18.reuse, 0x30, RZ, 0xfc, !PT ;  /* 0x0000003012157812 */ /* 0x040fe200078efcff */
[C---:B------:R-:W-:Y:S01]  /*09e0*/  IMAD.SHL.U32 R127, R115.reuse, 0x8, RZ ;  /* 0x00000008737f7824 */ /* 0x040fe200078e00ff */
[----:B------:R-:W-:Y:S01]  /*09f0*/  LOP3.LUT R22, R18, 0x28, RZ, 0xfc, !PT ;  /* 0x0000002812167812 */ /* 0x000fe200078efcff */
[----:B------:R-:W-:Y:S01]  /*0a00*/  IMAD R9, R2, R19, RZ ;  /* 0x0000001302097224 */ /* 0x000fe200078e02ff */
[----:B------:R-:W-:Y:S01]  /*0a10*/  LEA.HI R2, R14, R93, RZ, 0x1c ;  /* 0x0000005d0e027211 */ /* 0x000fe200078fe0ff */
[----:B------:R-:W-:Y:S01]  /*0a20*/  IMAD R125, R115, 0x7, RZ ;  /* 0x00000007737d7824 */ /* 0x000fe200078e02ff */
[----:B------:R-:W-:Y:S01]  /*0a30*/  LOP3.LUT R24, R18, 0x18, RZ, 0xfc, !PT ;  /* 0x0000001812187812 */ /* 0x000fe200078efcff */
[----:B------:R-:W-:Y:S01]  /*0a40*/  IMAD.HI.U32 R5, R5, R9, R4 ;  /* 0x0000000905057227 */ /* 0x000fe200078e0004 */
[----:B------:R-:W-:-:S02]  /*0a50*/  IABS R9, R21 ;  /* 0x0000001500097213 */ /* 0x000fc40000000000 */
[----:B------:R-:W-:Y:S02]  /*0a60*/  CS2R R46, SRZ ;  /* 0x00000000002e7805 */ /* 0x000fe4000001ff00 */
[C---:B------:R-:W-:Y:S01]  /*0a70*/  LOP3.LUT R23, R18.reuse, 0x20, RZ, 0xfc, !PT ;  /* 0x0000002012177812 */ /* 0x040fe200078efcff */
[--C-:B0-----:R-:W-:Y:S01]  /*0a80*/  IMAD.MOV R7, RZ, RZ, -R3.reuse ;  /* 0x000000ffff077224 */ /* 0x101fe200078e0a03 */
[----:B------:R-:W-:Y:S01]  /*0a90*/  IABS R11, R22 ;  /* 0x00000016000b7213 */ /* 0x000fe20000000000 */
[----:B------:R-:W-:Y:S01]  /*0aa0*/  IMAD.HI.U32 R6, R5, R10, RZ ;  /* 0x0000000a05067227 */ /* 0x000fe200078e00ff */
[----:B------:R-:W-:Y:S02]  /*0ab0*/  IABS R15, R23 ;  /* 0x00000017000f7213 */ /* 0x000fe40000000000 */
[----:B------:R-:W-:Y:S02]  /*0ac0*/  CS2R R48, SRZ ;  /* 0x0000000000307805 */ /* 0x000fe4000001ff00 */
[C---:B------:R-:W-:Y:S01]  /*0ad0*/  LOP3.LUT R26, R18.reuse, 0x8, RZ, 0xfc, !PT ;  /* 0x00000008121a7812 */ /* 0x040fe200078efcff */
[----:B------:R-:W-:Y:S01]  /*0ae0*/  IMAD.MOV R6, RZ, RZ, -R6 ;  /* 0x000000ffff067224 */ /* 0x000fe200078e0a06 */
[----:B------:R-:W-:Y:S01]  /*0af0*/  LOP3.LUT R25, R18, 0x10, RZ, 0xfc, !PT ;  /* 0x0000001012197812 */ /* 0x000fe200078efcff */
[----:B------:R-:W-:Y:S01]  /*0b00*/  VIADD R4, R2, 0x38 ;  /* 0x0000003802047836 */ /* 0x000fe20000000000 */
[----:B------:R-:W-:Y:S01]  /*0b10*/  IABS R17, R26 ;  /* 0x0000001a00117213 */ /* 0x000fe20000000000 */
[----:B------:R-:W-:Y:S01]  /*0b20*/  IMAD R10, R19, R6, R10 ;  /* 0x00000006130a7224 */ /* 0x000fe200078e020a */
[----:B------:R-:W-:Y:S01]  /*0b30*/  IABS R6, R24 ;  /* 0x0000001800067213 */ /* 0x000fe20000000000 */
[----:B------:R-:W-:Y:S01]  /*0b40*/  IMAD R7, R7, R16, RZ ;  /* 0x0000001007077224 */ /* 0x000fe200078e02ff */
[----:B------:R-:W-:Y:S01]  /*0b50*/  IABS R8, R4 ;  /* 0x0000000400087213 */ /* 0x000fe20000000000 */
[----:B------:R-:W-:Y:S01]  /*0b60*/  IMAD.MOV.U32 R2, RZ, RZ, RZ ;  /* 0x000000ffff027224 */ /* 0x000fe200078e00ff */
[----:B------:R-:W-:Y:S01]  /*0b70*/  ISETP.GT.U32.AND P0, PT, R19, R10, PT ;  /* 0x0000000a1300720c */ /* 0x000fe20003f04070 */
[----:B------:R-:W-:Y:S01]  /*0b80*/  IMAD R123, R115, 0x6, RZ ;  /* 0x00000006737b7824 */ /* 0x000fe200078e02ff */
[----:B------:R-:W-:Y:S01]  /*0b90*/  ISETP.GE.AND P5, PT, R4, RZ, PT ;  /* 0x000000ff0400720c */ /* 0x000fe20003fa6270 */
[----:B------:R-:W-:Y:S01]  /*0ba0*/  IMAD.HI.U32 R2, R3, R7, R2 ;  /* 0x0000000703027227 */ /* 0x000fe200078e0002 */
[----:B------:R-:W-:-:S02]  /*0bb0*/  SHF.R.S32.HI R3, RZ, 0x1f, R98 ;  /* 0x0000001fff037819 */ /* 0x000fc40000011462 */
[----:B------:R-:W-:Y:S02]  /*0bc0*/  CS2R R50, SRZ ;  /* 0x0000000000327805 */ /* 0x000fe4000001ff00 */
[----:B------:R-:W-:Y:S01]  /*0bd0*/  IABS R20, R18 ;  /* 0x0000001200147213 */ /* 0x000fe20000000000 */
[----:B------:R-:W-:Y:S01]  /*0be0*/  IMAD.MOV.U32 R7, RZ, RZ, R8 ;  /* 0x000000ffff077224 */ /* 0x000fe200078e0008 */
[----:B------:R-:W-:Y:S01]  /*0bf0*/  LEA.HI R98, R3, R98, RZ, 0x4 ;  /* 0x0000006203627211 */ /* 0x000fe200078f20ff */
[C---:B------:R-:W-:Y:S01]  /*0c00*/  IMAD.HI.U32 R4, R2.reuse, R9, RZ ;  /* 0x0000000902047227 */ /* 0x040fe200078e00ff */
[----:B------:R-:W-:Y:S02]  /*0c10*/  CS2R R52, SRZ ;  /* 0x0000000000347805 */ /* 0x000fe4000001ff00 */
[----:B------:R-:W-:Y:S02]  /*0c20*/  CS2R R54, SRZ ;  /* 0x0000000000367805 */ /* 0x000fe4000001ff00 */
[----:B------:R-:W-:Y:S01]  /*0c30*/  SHF.R.S32.HI R98, RZ, 0x4, R98 ;  /* 0x00000004ff627819 */ /* 0x000fe20000011462 */
[----:B------:R-:W-:Y:S01]  /*0c40*/  IMAD.HI.U32 R5, R2, R7, RZ ;  /* 0x0000000702057227 */ /* 0x000fe200078e00ff */
[----:B------:R-:W-:-:S03]  /*0c50*/  UMOV UR19, 0xc0000010 ;  /* 0xc000001000137882 */ /* 0x000fc60000000000 */
[----:B------:R-:W-:Y:S02]  /*0c60*/  IMAD.MOV R5, RZ, RZ, -R5 ;  /* 0x000000ffff057224 */ /* 0x000fe400078e0a05 */
[----:B------:R-:W-:Y:S01]  /*0c70*/  @!P0 IMAD.IADD R10, R10, 0x1, -R19 ;  /* 0x000000010a0a8824 */ /* 0x000fe200078e0a13 */
[----:B------:R-:W-:Y:S01]  /*0c80*/  ISETP.NE.AND P0, PT, R12, RZ, PT ;  /* 0x000000ff0c00720c */ /* 0x000fe20003f05270 */
[----:B------:R-:W-:Y:S02]  /*0c90*/  IMAD.MOV R4, RZ, RZ, -R4 ;  /* 0x000000ffff047224 */ /* 0x000fe400078e0a04 */
[----:B------:R-:W-:Y:S01]  /*0ca0*/  IMAD R3, R16, R5, R7 ;  /* 0x0000000510037224 */ /* 0x000fe200078e0207 */
[----:B------:R-:W-:Y:S01]  /*0cb0*/  ISETP.GT.U32.AND P1, PT, R19, R10, PT ;  /* 0x0000000a1300720c */ /* 0x000fe20003f24070 */
[----:B------:R-:W-:-:S04]  /*0cc0*/  IMAD.HI.U32 R5, R2, R11, RZ ;  /* 0x0000000b02057227 */ /* 0x000fc800078e00ff */
[----:B------:R-:W-:Y:S02]  /*0cd0*/  IMAD R4, R16, R4, R9 ;  /* 0x0000000410047224 */ /* 0x000fe400078e0209 */
[----:B------:R-:W-:Y:S02]  /*0ce0*/  IMAD.MOV.U32 R9, RZ, RZ, R6 ;  /* 0x000000ffff097224 */ /* 0x000fe400078e0006 */
[----:B------:R-:W-:Y:S01]  /*0cf0*/  IMAD.HI.U32 R6, R2, R15, RZ ;  /* 0x0000000f02067227 */ /* 0x000fe200078e00ff */
[----:B------:R-:W-:-:S03]  /*0d00*/  ISETP.GT.U32.AND P4, PT, R16, R4, PT ;  /* 0x000000041000720c */ /* 0x000fc60003f84070 */
[----:B------:R-:W-:Y:S02]  /*0d10*/  IMAD.MOV R5, RZ, RZ, -R5 ;  /* 0x000000ffff057224 */ /* 0x000fe400078e0a05 */
[----:B------:R-:W-:-:S04]  /*0d20*/  IMAD.HI.U32 R7, R2, R9, RZ ;  /* 0x0000000902077227 */ /* 0x000fc800078e00ff */
[----:B------:R-:W-:Y:S02]  /*0d30*/  IMAD.MOV R6, RZ, RZ, -R6 ;  /* 0x000000ffff067224 */ /* 0x000fe400078e0a06 */
[C---:B------:R-:W-:Y:S01]  /*0d40*/  IMAD R5, R16.reuse, R5, R11 ;  /* 0x0000000510057224 */ /* 0x040fe200078e020b */
[----:B------:R-:W-:Y:S01]  /*0d50*/  IABS R11, R25 ;  /* 0x00000019000b7213 */ /* 0x000fe20000000000 */
[----:B------:R-:W-:Y:S02]  /*0d60*/  IMAD.MOV R7, RZ, RZ, -R7 ;  /* 0x000000ffff077224 */ /* 0x000fe400078e0a07 */
[C---:B------:R-:W-:Y:S01]  /*0d70*/  IMAD R6, R16.reuse, R6, R15 ;  /* 0x0000000610067224 */ /* 0x040fe200078e020f */
[----:B------:R-:W-:Y:S01]  /*0d80*/  ISETP.GT.U32.AND P6, PT, R16, R5, PT ;  /* 0x000000051000720c */ /* 0x000fe20003fc4070 */
[----:B------:R-:W-:Y:S02]  /*0d90*/  IMAD.MOV.U32 R15, RZ, RZ, R17 ;  /* 0x000000ffff0f7224 */ /* 0x000fe400078e0011 */
[----:B------:R-:W-:Y:S01]  /*0da0*/  IMAD.HI.U32 R8, R2, R11, RZ ;  /* 0x0000000b02087227 */ /* 0x000fe200078e00ff */
[----:B------:R-:W-:-:S03]  /*0db0*/  ISETP.GT.U32.AND P3, PT, R16, R6, PT ;  /* 0x000000061000720c */ /* 0x000fc60003f64070 */
[----:B------:R-:W-:Y:S01]  /*0dc0*/  @!P1 IMAD.IADD R10, R10, 0x1, -R19 ;  /* 0x000000010a0a9824 */ /* 0x000fe200078e0a13 */
[C---:B------:R-:W-:Y:S01]  /*0dd0*/  ISETP.GT.U32.AND P1, PT, R16.reuse, R3, PT ;  /* 0x000000031000720c */ /* 0x040fe20003f24070 */
[----:B------:R-:W-:Y:S02]  /*0de0*/  IMAD R7, R16, R7, R9 ;  /* 0x0000000710077224 */ /* 0x000fe400078e0209 */
[----:B------:R-:W-:Y:S02]  /*0df0*/  IMAD.MOV.U32 R17, RZ, RZ, R20 ;  /* 0x000000ffff117224 */ /* 0x000fe400078e0014 */
[----:B------:R-:W-:-:S04]  /*0e00*/  IMAD.HI.U32 R9, R2, R15, RZ ;  /* 0x0000000f02097227 */ /* 0x000fc800078e00ff */
[----:B------:R-:W-:Y:S02]  /*0e10*/  IMAD.MOV R8, RZ, RZ, -R8 ;  /* 0x000000ffff087224 */ /* 0x000fe400078e0a08 */
[----:B------:R-:W-:-:S04]  /*0e20*/  IMAD.HI.U32 R2, R2, R17, RZ ;  /* 0x0000001102027227 */ /* 0x000fc800078e00ff */
[----:B------:R-:W-:Y:S02]  /*0e30*/  IMAD.MOV R9, RZ, RZ, -R9 ;  /* 0x000000ffff097224 */ /* 0x000fe400078e0a09 */
[C---:B------:R-:W-:Y:S02]  /*0e40*/  IMAD R8, R16.reuse, R8, R11 ;  /* 0x0000000810087224 */ /* 0x040fe400078e020b */
[----:B------:R-:W-:Y:S02]  /*0e50*/  IMAD.MOV.U32 R11, RZ, RZ, R10 ;  /* 0x000000ffff0b7224 */ /* 0x000fe400078e000a */
[----:B------:R-:W-:Y:S02]  /*0e60*/  IMAD.MOV R2, RZ, RZ, -R2 ;  /* 0x000000ffff027224 */ /* 0x000fe400078e0a02 */
[C---:B------:R-:W-:Y:S01]  /*0e70*/  IMAD R9, R16.reuse, R9, R15 ;  /* 0x0000000910097224 */ /* 0x040fe200078e020f */
[----:B------:R-:W-:Y:S01]  /*0e80*/  SHF.R.S32.HI R15, RZ, 0x6, R14 ;  /* 0x00000006ff0f7819 */ /* 0x000fe2000001140e */
[----:B------:R-:W-:Y:S01]  /*0e90*/  @!P2 IMAD.MOV R11, RZ, RZ, -R11 ;  /* 0x000000ffff0ba224 */ /* 0x000fe200078e0a0b */
[----:B------:R-:W-:Y:S01]  /*0ea0*/  @!P0 LOP3.LUT R11, RZ, R12, RZ, 0x33, !PT ;  /* 0x0000000cff0b8212 */ /* 0x000fe200078e33ff */
[C---:B------:R-:W-:Y:S01]  /*0eb0*/  IMAD R10, R16.reuse, R2, R17 ;  /* 0x00000002100a7224 */ /* 0x040fe200078e0211 */
[C---:B------:R-:W-:Y:S01]  /*0ec0*/  ISETP.GT.U32.AND P2, PT, R16.reuse, R7, PT ;  /* 0x000000071000720c */ /* 0x040fe20003f44070 */
[--C-:B------:R-:W-:Y:S01]  /*0ed0*/  @!P1 IMAD.IADD R3, R3, 0x1, -R16.reuse ;  /* 0x0000000103039824 */ /* 0x100fe200078e0a10 */
[----:B------:R-:W-:Y:S01]  /*0ee0*/  ISETP.GT.U32.AND P0, PT, R16, R8, PT ;  /* 0x000000081000720c */ /* 0x000fe20003f04070 */
[--C-:B------:R-:W-:Y:S01]  /*0ef0*/  @!P4 IMAD.IADD R4, R4, 0x1, -R16.reuse ;  /* 0x000000010404c824 */ /* 0x100fe200078e0a10 */
[C---:B------:R-:W-:Y:S01]  /*0f00*/  ISETP.GT.U32.AND P1, PT, R16.reuse, R9, PT ;  /* 0x000000091000720c */ /* 0x040fe20003f24070 */
[--C-:B------:R-:W-:Y:S01]  /*0f10*/  @!P6 IMAD.IADD R5, R5, 0x1, -R16.reuse ;  /* 0x000000010505e824 */ /* 0x100fe200078e0a10 */
[----:B------:R-:W-:Y:S01]  /*0f20*/  ISETP.GT.U32.AND P4, PT, R16, R10, PT ;  /* 0x0000000a1000720c */ /* 0x000fe20003f84070 */
[--C-:B------:R-:W-:Y:S01]  /*0f30*/  @!P3 IMAD.IADD R6, R6, 0x1, -R16.reuse ;  /* 0x000000010606b824 */ /* 0x100fe200078e0a10 */
[----:B------:R-:W-:Y:S01]  /*0f40*/  ISETP.GT.U32.AND P6, PT, R16, R3, PT ;  /* 0x000000031000720c */ /* 0x000fe20003fc4070 */
[----:B------:R-:W-:Y:S01]  /*0f50*/  IMAD.SHL.U32 R2, R14, 0x2, RZ ;  /* 0x000000020e027824 */ /* 0x000fe200078e00ff */
[----:B------:R-:W-:Y:S01]  /*0f60*/  ISETP.GT.U32.AND P3, PT, R16, R4, PT ;  /* 0x000000041000720c */ /* 0x000fe20003f64070 */
[----:B------:R-:W-:Y:S01]  /*0f70*/  IMAD R11, R11, UR4, RZ ;  /* 0x000000040b0b7c24 */ /* 0x000fe2000f8e02ff */
[----:B------:R-:W-:Y:S01]  /*0f80*/  SGXT R15, R15, 0x1 ;  /* 0x000000010f0f781a */ /* 0x000fe20000000200 */
[--C-:B------:R-:W-:Y:S01]  /*0f90*/  @!P2 IMAD.IADD R7, R7, 0x1, -R16.reuse ;  /* 0x000000010707a824 */ /* 0x100fe200078e0a10 */
[----:B------:R-:W-:Y:S01]  /*0fa0*/  ISETP.GE.AND P2, PT, R21, RZ, PT ;  /* 0x000000ff1500720c */ /* 0x000fe20003f46270 */
[--C-:B------:R-:W-:Y:S01]  /*0fb0*/  @!P0 IMAD.IADD R8, R8, 0x1, -R16.reuse ;  /* 0x0000000108088824 */ /* 0x100fe200078e0a10 */
[C---:B------:R-:W-:Y:S01]  /*0fc0*/  ISETP.GT.U32.AND P0, PT, R16.reuse, R6, PT ;  /* 0x000000061000720c */ /* 0x040fe20003f04070 */
[--C-:B------:R-:W-:Y:S01]  /*0fd0*/  @!P1 IMAD.IADD R9, R9, 0x1, -R16.reuse ;  /* 0x0000000109099824 */ /* 0x100fe200078e0a10 */
[----:B------:R-:W-:Y:S01]  /*0fe0*/  ISETP.GT.U32.AND P1, PT, R16, R5, PT ;  /* 0x000000051000720c */ /* 0x000fe20003f24070 */
[--C-:B------:R-:W-:Y:S01]  /*0ff0*/  @!P4 IMAD.IADD R10, R10, 0x1, -R16.reuse ;  /* 0x000000010a0ac824 */ /* 0x100fe200078e0a10 */
[C---:B------:R-:W-:Y:S01]  /*1000*/  ISETP.GT.U32.AND P4, PT, R16.reuse, R7, PT ;  /* 0x000000071000720c */ /* 0x040fe20003f84070 */
[--C-:B------:R-:W-:Y:S01]  /*1010*/  @!P6 IMAD.IADD R3, R3, 0x1, -R16.reuse ;  /* 0x000000010303e824 */ /* 0x100fe200078e0a10 */
[----:B------:R-:W-:Y:S01]  /*1020*/  ISETP.GT.U32.AND P6, PT, R16, R9, PT ;  /* 0x000000091000720c */ /* 0x000fe20003fc4070 */
[----:B------:R-:W-:Y:S01]  /*1030*/  @!P3 IMAD.IADD R4, R4, 0x1, -R16 ;  /* 0x000000010404b824 */ /* 0x000fe200078e0a10 */
[C---:B------:R-:W-:Y:S01]  /*1040*/  ISETP.GT.U32.AND P3, PT, R16.reuse, R8, PT ;  /* 0x000000081000720c */ /* 0x040fe20003f64070 */
[----:B------:R-:W-:Y:S01]  /*1050*/  @!P5 IMAD.MOV R3, RZ, RZ, -R3 ;  /* 0x000000ffff03d224 */ /* 0x000fe200078e0a03 */
[----:B------:R-:W-:Y:S01]  /*1060*/  ISETP.GT.U32.AND P5, PT, R16, R10, PT ;  /* 0x0000000a1000720c */ /* 0x000fe20003fa4070 */
[----:B------:R-:W-:Y:S01]  /*1070*/  @!P2 IMAD.MOV R4, RZ, RZ, -R4 ;  /* 0x000000ffff04a224 */ /* 0x000fe200078e0a04 */
[----:B------:R-:W-:Y:S01]  /*1080*/  ISETP.GE.AND P2, PT, R18, RZ, PT ;  /* 0x000000ff1200720c */ /* 0x000fe20003f46270 */
[--C-:B------:R-:W-:Y:S01]  /*1090*/  @!P0 IMAD.IADD R6, R6, 0x1, -R16.reuse ;  /* 0x0000000106068824 */ /* 0x100fe200078e0a10 */
        /* <DEDUP_REMOVED lines=9> */
[----:B------:R-:W-:Y:S01]  /*1130*/  @!P5 IMAD.IADD R10, R10, 0x1, -R16 ;  /* 0x000000010a0ad824 */ /* 0x000fe200078e0a10 */
[----:B------:R-:W-:Y:S01]  /*1140*/  LOP3.LUT R2, R2, 0x7e, RZ, 0xc0, !PT ;  /* 0x0000007e02027812 */ /* 0x000fe200078ec0ff */
[----:B------:R-:W-:Y:S01]  /*1150*/  USHF.R.U32.HI UR4, URZ, 0x4, UR6 ;  /* 0x000000043f047899 */ /* 0x000fe20008011606 */
[----:B------:R-:W-:Y:S01]  /*1160*/  ISETP.NE.AND P5, PT, R13, RZ, PT ;  /* 0x000000ff0d00720c */ /* 0x000fe20003fa5270 */
[----:B------:R-:W-:Y:S01]  /*1170*/  @!P0 IMAD.MOV R6, RZ, RZ, -R6 ;  /* 0x000000ffff068224 */ /* 0x000fe200078e0a06 */
[----:B------:R-:W-:Y:S01]  /*1180*/  LOP3.LUT R96, R2, 0x90, R15, 0x78, !PT ;  /* 0x0000009002607812 */ /* 0x000fe200078e780f */
[----:B------:R-:W-:Y:S01]  /*1190*/  IMAD R95, R95, 0x20, R2 ;  /* 0x000000205f5f7824 */ /* 0x000fe200078e0202 */
[----:B------:R-:W-:Y:S01]  /*11a0*/  LOP3.LUT R2, RZ, R13, RZ, 0x33, !PT ;  /* 0x0000000dff027212 */ /* 0x000fe200078e33ff */
[----:B------:R-:W-:Y:S01]  /*11b0*/  @!P1 IMAD.MOV R5, RZ, RZ, -R5 ;  /* 0x000000ffff059224 */ /* 0x000fe200078e0a05 */
[----:B------:R-:W-:Y:S01]  /*11c0*/  LEA R12, P0, R11, UR8, 0x1 ;  /* 0x000000080b0c7c11 */ /* 0x000fe2000f8008ff */
[----:B------:R-:W-:Y:S01]  /*11d0*/  @!P4 IMAD.MOV R7, RZ, RZ, -R7 ;  /* 0x000000ffff07c224 */ /* 0x000fe200078e0a07 */
[C---:B------:R-:W-:Y:S01]  /*11e0*/  SEL R3, R2.reuse, R3, !P5 ;  /* 0x0000000302037207 */ /* 0x040fe20006800000 */
[----:B------:R-:W-:Y:S01]  /*11f0*/  @!P3 IMAD.MOV R8, RZ, RZ, -R8 ;  /* 0x000000ffff08b224 */ /* 0x000fe200078e0a08 */
[C---:B------:R-:W-:Y:S01]  /*1200*/  SEL R4, R2.reuse, R4, !P5 ;  /* 0x0000000402047207 */ /* 0x040fe20006800000 */
[----:B------:R-:W-:Y:S01]  /*1210*/  @!P6 IMAD.MOV R9, RZ, RZ, -R9 ;  /* 0x000000ffff09e224 */ /* 0x000fe200078e0a09 */
[C---:B------:R-:W-:Y:S01]  /*1220*/  SEL R5, R2.reuse, R5, !P5 ;  /* 0x0000000502057207 */ /* 0x040fe20006800000 */
[----:B------:R-:W-:Y:S01]  /*1230*/  @!P2 IMAD.MOV R10, RZ, RZ, -R10 ;  /* 0x000000ffff0aa224 */ /* 0x000fe200078e0a0a */
[C---:B------:R-:W-:Y:S01]  /*1240*/  SEL R6, R2.reuse, R6, !P5 ;  /* 0x0000000602067207 */ /* 0x040fe20006800000 */
[----:B------:R-:W-:Y:S01]  /*1250*/  IMAD R3, R3, UR5, RZ ;  /* 0x0000000503037c24 */ /* 0x000fe2000f8e02ff */
[----:B------:R-:W-:Y:S01]  /*1260*/  SEL R7, R2, R7, !P5 ;  /* 0x0000000702077207 */ /* 0x000fe20006800000 */
[----:B------:R-:W-:Y:S01]  /*1270*/  IMAD R4, R4, UR5, RZ ;  /* 0x0000000504047c24 */ /* 0x000fe2000f8e02ff */
[C---:B------:R-:W-:Y:S01]  /*1280*/  SEL R8, R2.reuse, R8, !P5 ;  /* 0x0000000802087207 */ /* 0x040fe20006800000 */
[----:B------:R-:W-:Y:S01]  /*1290*/  IMAD R5, R5, UR5, RZ ;  /* 0x0000000505057c24 */ /* 0x000fe2000f8e02ff */
[----:B------:R-:W-:Y:S01]  /*12a0*/  SEL R9, R2, R9, !P5 ;  /* 0x0000000902097207 */ /* 0x000fe20006800000 */
[----:B------:R-:W-:Y:S01]  /*12b0*/  IMAD R6, R6, UR5, RZ ;  /* 0x0000000506067c24 */ /* 0x000fe2000f8e02ff */
[----:B------:R-:W-:Y:S01]  /*12c0*/  SEL R2, R2, R10, !P5 ;  /* 0x0000000a02027207 */ /* 0x000fe20006800000 */
[----:B------:R-:W-:Y:S01]  /*12d0*/  IMAD R7, R7, UR5, RZ ;  /* 0x0000000507077c24 */ /* 0x000fe2000f8e02ff */
[----:B------:R-:W-:Y:S01]  /*12e0*/  LEA.HI.X.SX32 R13, R11, UR9, 0x1, P0 ;  /* 0x000000090b0d7c11 */ /* 0x000fe200080f0eff */
[----:B------:R-:W-:Y:S01]  /*12f0*/  IMAD R8, R8, UR5, RZ ;  /* 0x0000000508087c24 */ /* 0x000fe2000f8e02ff */
[----:B------:R-:W-:Y:S01]  /*1300*/  ULDC.64 UR8, c[0x0][0x218] ;  /* 0x0000860000087ab9 */ /* 0x000fe20000000a00 */
[----:B------:R-:W-:Y:S01]  /*1310*/  IMAD R9, R9, UR5, RZ ;  /* 0x0000000509097c24 */ /* 0x000fe2000f8e02ff */
[C---:B------:R-:W-:Y:S01]  /*1320*/  LEA R20, P6, R3.reuse, UR8, 0x1 ;  /* 0x0000000803147c11 */ /* 0x040fe2000f8c08ff */
[----:B------:R-:W-:Y:S01]  /*1330*/  IMAD R2, R2, UR5, RZ ;  /* 0x0000000502027c24 */ /* 0x000fe2000f8e02ff */
[----:B------:R-:W-:Y:S01]  /*1340*/  UIADD3 UR5, UR6, 0x1000, URZ ;  /* 0x0000100006057890 */ /* 0x000fe2000fffe03f */
[----:B------:R-:W-:Y:S01]  /*1350*/  LEA R88, P5, R4, UR8, 0x1 ;  /* 0x0000000804587c11 */ /* 0x000fe2000f8a08ff */
[----:B------:R-:W-:Y:S01]  /*1360*/  USGXT.U32 UR4, UR4, 0xe ;  /* 0x0000000e0404789a */ /* 0x000fe20008000000 */
[----:B------:R-:W-:Y:S01]  /*1370*/  LEA.HI.X.SX32 R21, R3, UR9, 0x1, P6 ;  /* 0x0000000903157c11 */ /* 0x000fe2000b0f0eff */
[----:B------:R-:W-:Y:S01]  /*1380*/  USHF.R.U32.HI UR5, URZ, 0x4, UR5 ;  /* 0x000000043f057899 */ /* 0x000fe20008011605 */
[----:B------:R-:W-:Y:S01]  /*1390*/  LEA R22, P4, R5, UR8, 0x1 ;  /* 0x0000000805167c11 */ /* 0x000fe2000f8808ff */
[----:B------:R-:W-:Y:S01]  /*13a0*/  IMAD R121, R115, 0x5, RZ ;  /* 0x0000000573797824 */ /* 0x000fe200078e02ff */
[----:B------:R-:W-:Y:S01]  /*13b0*/  LEA R16, P3, R6, UR8, 0x1 ;  /* 0x0000000806107c11 */ /* 0x000fe2000f8608ff */
[----:B------:R-:W-:Y:S01]  /*13c0*/  USGXT.U32 UR10, UR5, 0xe ;  /* 0x0000000e050a789a */ /* 0x000fe20008000000 */
[----:B------:R-:W-:Y:S01]  /*13d0*/  LEA R18, P2, R7, UR8, 0x1 ;  /* 0x0000000807127c11 */ /* 0x000fe2000f8408ff */
[C---:B------:R-:W-:Y:S01]  /*13e0*/  IMAD.SHL.U32 R119, R115.reuse, 0x4, RZ ;  /* 0x0000000473777824 */ /* 0x040fe200078e00ff */
[----:B------:R-:W-:Y:S01]  /*13f0*/  LEA R118, P1, R8, UR8, 0x1 ;  /* 0x0000000808767c11 */ /* 0x000fe2000f8208ff */
[----:B------:R-:W-:Y:S01]  /*1400*/  IMAD R117, R115, 0x3, RZ ;  /* 0x0000000373757824 */ /* 0x000fe200078e02ff */
[----:B------:R-:W-:-:S02]  /*1410*/  LEA R116, P0, R9, UR8, 0x1 ;  /* 0x0000000809747c11 */ /* 0x000fc4000f8008ff */
[----:B------:R-:W-:Y:S02]  /*1420*/  CS2R R24, SRZ ;  /* 0x0000000000187805 */ /* 0x000fe4000001ff00 */
[----:B------:R-:W-:Y:S02]  /*1430*/  LEA R90, P6, R2, UR8, 0x1 ;  /* 0x00000008025a7c11 */ /* 0x000fe4000f8c08ff */
[----:B------:R-:W-:Y:S02]  /*1440*/  CS2R R26, SRZ ;  /* 0x00000000001a7805 */ /* 0x000fe4000001ff00 */
[----:B------:R-:W-:Y:S01]  /*1450*/  LEA.HI.X.SX32 R89, R4, UR9, 0x1, P5 ;  /* 0x0000000904597c11 */ /* 0x000fe2000a8f0eff */
[----:B------:R-:W-:Y:S01]  /*1460*/  IMAD.U32 R99, RZ, RZ, UR7 ;  /* 0x00000007ff637e24 */ /* 0x000fe2000f8e00ff */
[----:B------:R-:W-:Y:S01]  /*1470*/  LEA.HI.X.SX32 R23, R5, UR9, 0x1, P4 ;  /* 0x0000000905177c11 */ /* 0x000fe2000a0f0eff */
[----:B------:R-:W-:Y:S01]  /*1480*/  IMAD.SHL.U32 R113, R113, 0x10, RZ ;  /* 0x0000001071717824 */ /* 0x000fe200078e00ff */
[----:B------:R-:W-:Y:S01]  /*1490*/  LEA.HI.X.SX32 R17, R6, UR9, 0x1, P3 ;  /* 0x0000000906117c11 */ /* 0x000fe200098f0eff */
[----:B------:R-:W-:Y:S01]  /*14a0*/  IMAD.SHL.U32 R115, R115, 0x2, RZ ;  /* 0x0000000273737824 */ /* 0x000fe200078e00ff */
[----:B------:R-:W-:Y:S01]  /*14b0*/  LEA.HI.X.SX32 R19, R7, UR9, 0x1, P2 ;  /* 0x0000000907137c11 */ /* 0x000fe200090f0eff */
[----:B------:R-:W-:Y:S01]  /*14c0*/  UMOV UR8, 0x80 ;  /* 0x0000008000087882 */ /* 0x000fe20000000000 */
[----:B------:R-:W-:Y:S01]  /*14d0*/  LEA.HI.X.SX32 R91, R8, UR9, 0x1, P1 ;  /* 0x00000009085b7c11 */ /* 0x000fe200088f0eff */
[----:B------:R-:W-:Y:S01]  /*14e0*/  UMOV UR5, URZ ;  /* 0x0000003f00057c82 */ /* 0x000fe20008000000 */
[----:B------:R-:W-:Y:S01]  /*14f0*/  LEA.HI.X.SX32 R163, R9, UR9, 0x1, P0 ;  /* 0x0000000909a37c11 */ /* 0x000fe200080f0eff */
[----:B------:R-:W-:Y:S01]  /*1500*/  UMOV UR18, UR10 ;  /* 0x0000000a00127c82 */ /* 0x000fe20008000000 */
[----:B------:R-:W-:Y:S01]  /*1510*/  LEA.HI.X.SX32 R141, R2, UR9, 0x1, P6 ;  /* 0x00000009028d7c11 */ /* 0x000fe2000b0f0eff */
[----:B------:R-:W-:Y:S01]  /*1520*/  UMOV UR9, 0x40000040 ;  /* 0x4000004000097882 */ /* 0x000fe20000000000 */
[C---:B------:R-:W-:Y:S01]  /*1530*/  LOP3.LUT R112, R95.reuse, 0x10, RZ, 0x3c, !PT ;  /* 0x000000105f707812 */ /* 0x040fe200078e3cff */
[----:B------:R-:W-:Y:S01]  /*1540*/  UIADD3.64 UR8, UR4, UR8, URZ ;  /* 0x0000000804087297 */ /* 0x000fe2000fffe03f */
[----:B------:R-:W-:-:S02]  /*1550*/  LOP3.LUT R110, R95, 0x20, RZ, 0x3c, !PT ;  /* 0x000000205f6e7812 */ /* 0x000fc400078e3cff */
[C---:B------:R-:W-:Y:S02]  /*1560*/  LOP3.LUT R108, R95.reuse, 0x30, RZ, 0x3c, !PT ;  /* 0x000000305f6c7812 */ /* 0x040fe400078e3cff */
[C---:B------:R-:W-:Y:S02]  /*1570*/  LOP3.LUT R106, R95.reuse, 0x40, RZ, 0x3c, !PT ;  /* 0x000000405f6a7812 */ /* 0x040fe400078e3cff */
[C---:B------:R-:W-:Y:S02]  /*1580*/  LOP3.LUT R104, R95.reuse, 0x50, RZ, 0x3c, !PT ;  /* 0x000000505f687812 */ /* 0x040fe400078e3cff */
[C---:B------:R-:W-:Y:S02]  /*1590*/  LOP3.LUT R102, R95.reuse, 0x60, RZ, 0x3c, !PT ;  /* 0x000000605f667812 */ /* 0x040fe400078e3cff */
[----:B------:R-:W-:-:S07]  /*15a0*/  LOP3.LUT R100, R95, 0x70, RZ, 0x3c, !PT ;  /* 0x000000705f647812 */ /* 0x000fce00078e3cff */
.L_x_1:
[C---:B------:R-:W-:Y:S01]  /*15b0*/  ISETP.GT.AND P0, PT, R99.reuse, 0x2, PT ;  /* 0x000000026300780c */ /* 0x040fe20003f04270 */
[----:B------:R-:W-:Y:S01]  /*15c0*/  IMAD.MOV.U32 R2, RZ, RZ, R12 ;  /* 0x000000ffff027224 */ /* 0x000fe200078e000c */
[C---:B------:R-:W-:Y:S01]  /*15d0*/  ISETP.GT.AND P1, PT, R99.reuse, 0x3, PT ;  /* 0x000000036300780c */ /* 0x040fe20003f24270 */
[----:B------:R-:W-:Y:S01]  /*15e0*/  IMAD.MOV.U32 R3, RZ, RZ, R13 ;  /* 0x000000ffff037224 */ /* 0x000fe200078e000d */
[----:B------:R-:W-:Y:S01]  /*15f0*/  ISETP.GT.AND P3, PT, R99, 0x6, PT ;  /* 0x000000066300780c */ /* 0x000fe20003f64270 */
[----:B------:R-:W0:Y:S01]  /*1600*/  LDC R15, c[0x0][0x238] ;  /* 0x00008e00ff0f7b82 */ /* 0x000e220000000800 */
[----:B------:R-:W-:Y:S01]  /*1610*/  PRMT R133, RZ, 0x7610, R133 ;  /* 0x00007610ff857816 */ /* 0x000fe20000000085 */
[----:B------:R-:W-:Y:S01]  /*1620*/  IMAD.WIDE R8, R115, 0x2, R2 ;  /* 0x0000000273087825 */ /* 0x000fe200078e0202 */
[----:B------:R-:W-:-:S03]  /*1630*/  PRMT R145, RZ, 0x7610, R145 ;  /* 0x00007610ff917816 */ /* 0x000fc60000000091 */
[----:B------:R-:W-:Y:S01]  /*1640*/  IMAD.WIDE R10, R117, 0x2, R2 ;  /* 0x00000002750a7825 */ /* 0x000fe200078e0202 */
[----:B------:R-:W-:Y:S01]  /*1650*/  PRMT R137, RZ, 0x7610, R137 ;  /* 0x00007610ff897816 */ /* 0x000fe20000000089 */
[----:B------:R1:W2:Y:S01]  /*1660*/  @P0 LDG.E.U16 R133, desc[UR12][R8.64] ;  /* 0x0000000c08850981 */ /* 0x0002a2000c1e1500 */
[C---:B------:R-:W-:Y:S02]  /*1670*/  ISETP.GT.AND P0, PT, R99.reuse, 0x4, PT ;  /* 0x000000046300780c */ /* 0x040fe40003f04270 */
[C---:B------:R-:W-:Y:S01]  /*1680*/  ISETP.GT.AND P2, PT, R99.reuse, 0x5, PT ;  /* 0x000000056300780c */ /* 0x040fe20003f44270 */
[----:B------:R-:W3:Y:S01]  /*1690*/  @P1 LDG.E.U16 R145, desc[UR12][R10.64] ;  /* 0x0000000c0a911981 */ /* 0x000ee2000c1e1500 */
[----:B------:R-:W-:Y:S01]  /*16a0*/  ISETP.GT.AND P1, PT, R99, 0x7, PT ;  /* 0x000000076300780c */ /* 0x000fe20003f24270 */
[----:B------:R-:W-:Y:S01]  /*16b0*/  IMAD.WIDE R4, R119, 0x2, R2 ;  /* 0x0000000277047825 */ /* 0x000fe200078e0202 */
[----:B------:R-:W-:Y:S02]  /*16c0*/  PRMT R143, RZ, 0x7610, R143 ;  /* 0x00007610ff8f7816 */ /* 0x000fe4000000008f */
[----:B------:R-:W-:Y:S01]  /*16d0*/  PRMT R139, RZ, 0x7610, R139 ;  /* 0x00007610ff8b7816 */ /* 0x000fe2000000008b */
[----:B-1----:R-:W-:Y:S01]  /*16e0*/  IMAD.WIDE R8, R123, 0x2, R2 ;  /* 0x000000027b087825 */ /* 0x002fe200078e0202 */
[----:B------:R-:W-:-:S03]  /*16f0*/  PRMT R135, RZ, 0x7610, R135 ;  /* 0x00007610ff877816 */ /* 0x000fc60000000087 */
[--C-:B------:R-:W-:Y:S01]  /*1700*/  IMAD.WIDE R6, R121, 0x2, R2.reuse ;  /* 0x0000000279067825 */ /* 0x100fe200078e0202 */
[----:B------:R-:W4:Y:S01]  /*1710*/  @P3 LDG.E.U16 R137, desc[UR12][R8.64] ;  /* 0x0000000c08893981 */ /* 0x000f22000c1e1500 */
[----:B------:R-:W-:Y:S02]  /*1720*/  ISETP.GT.AND P3, PT, R99, 0xa, PT ;  /* 0x0000000a6300780c */ /* 0x000fe40003f64270 */
[----:B------:R-:W-:Y:S01]  /*1730*/  IMAD.WIDE R12, R125, 0x2, R2 ;  /* 0x000000027d0c7825 */ /* 0x000fe200078e0202 */
[----:B------:R-:W5:Y:S01]  /*1740*/  @P0 LDG.E.U16 R143, desc[UR12][R4.64] ;  /* 0x0000000c048f0981 */ /* 0x000f62000c1e1500 */
[----:B------:R-:W-:Y:S02]  /*1750*/  PRMT R149, RZ, 0x7610, R149 ;  /* 0x00007610ff957816 */ /* 0x000fe40000000095 */
[C---:B------:R-:W-:Y:S01]  /*1760*/  ISETP.GT.AND P4, PT, R99.reuse, 0xb, PT ;  /* 0x0000000b6300780c */ /* 0x040fe20003f84270 */
[----:B------:R1:W4:Y:S01]  /*1770*/  @P2 LDG.E.U16 R139, desc[UR12][R6.64] ;  /* 0x0000000c068b2981 */ /* 0x000322000c1e1500 */
[----:B------:R-:W-:-:S02]  /*1780*/  ISETP.GT.AND P2, PT, R99, 0x8, PT ;  /* 0x000000086300780c */ /* 0x000fc40003f44270 */
[C---:B------:R-:W-:Y:S01]  /*1790*/  ISETP.GT.AND P0, PT, R99.reuse, 0xc, PT ;  /* 0x0000000c6300780c */ /* 0x040fe20003f04270 */
[----:B------:R0:W4:Y:S01]  /*17a0*/  @P1 LDG.E.U16 R135, desc[UR12][R12.64] ;  /* 0x0000000c0c871981 */ /* 0x000122000c1e1500 */
[----:B------:R-:W-:Y:S01]  /*17b0*/  ISETP.GT.AND P1, PT, R99, 0x9, PT ;  /* 0x000000096300780c */ /* 0x000fe20003f24270 */
[----:B-1----:R-:W-:Y:S01]  /*17c0*/  IMAD.WIDE R6, R131, 0x2, R2 ;  /* 0x0000000283067825 */ /* 0x002fe200078e0202 */
[----:B------:R-:W-:Y:S02]  /*17d0*/  PRMT R114, RZ, 0x7610, R114 ;  /* 0x00007610ff727816 */ /* 0x000fe40000000072 */
[----:B------:R-:W-:Y:S02]  /*17e0*/  PRMT R147, RZ, 0x7610, R147 ;  /* 0x00007610ff937816 */ /* 0x000fe40000000093 */
[----:B------:R1:W3:Y:S01]  /*17f0*/  @P3 LDG.E.U16 R149, desc[UR12][R6.64] ;  /* 0x0000000c06953981 */ /* 0x0002e2000c1e1500 */
[----:B------:R-:W-:Y:S01]  /*1800*/  ISETP.GT.AND P3, PT, R99, 0xe, PT ;  /* 0x0000000e6300780c */ /* 0x000fe20003f64270 */
[----:B------:R-:W-:Y:S01]  /*1810*/  IMAD.WIDE R10, R127, 0x2, R2 ;  /* 0x000000027f0a7825 */ /* 0x000fe200078e0202 */
[----:B------:R-:W-:-:S02]  /*1820*/  PRMT R151, RZ, 0x7610, R151 ;  /* 0x00007610ff977816 */ /* 0x000fc40000000097 */
[----:B------:R-:W-:Y:S01]  /*1830*/  PRMT R153, RZ, 0x7610, R153 ;  /* 0x00007610ff997816 */ /* 0x000fe20000000099 */
[--C-:B------:R-:W-:Y:S01]  /*1840*/  IMAD.WIDE R4, R129, 0x2, R2.reuse ;  /* 0x0000000281047825 */ /* 0x100fe200078e0202 */
[----:B------:R-:W2:Y:S03]  /*1850*/  @P2 LDG.E.U16 R114, desc[UR12][R10.64] ;  /* 0x0000000c0a722981 */ /* 0x000ea6000c1e1500 */
[--C-:B------:R-:W-:Y:S01]  /*1860*/  IMAD.WIDE R8, R107, 0x2, R2.reuse ;  /* 0x000000026b087825 */ /* 0x100fe200078e0202 */
[----:B------:R1:W5:Y:S03]  /*1870*/  @P1 LDG.E.U16 R147, desc[UR12][R4.64] ;  /* 0x0000000c04931981 */ /* 0x000366000c1e1500 */
[----:B0-----:R-:W-:Y:S01]  /*1880*/  IMAD.WIDE R12, R105, 0x2, R2 ;  /* 0x00000002690c7825 */ /* 0x001fe200078e0202 */
[----:B------:R0:W4:Y:S01]  /*1890*/  @P4 LDG.E.U16 R151, desc[UR12][R8.64] ;  /* 0x0000000c08974981 */ /* 0x000122000c1e1500 */
[----:B------:R-:W-:-:S02]  /*18a0*/  PRMT R157, RZ, 0x7610, R157 ;  /* 0x00007610ff9d7816 */ /* 0x000fc4000000009d */
[C---:B------:R-:W-:Y:S01]  /*18b0*/  ISETP.GT.AND P2, PT, R99.reuse, 0xd, PT ;  /* 0x0000000d6300780c */ /* 0x040fe20003f44270 */
[----:B------:R-:W4:Y:S01]  /*18c0*/  @P0 LDG.E.U16 R153, desc[UR12][R12.64] ;  /* 0x0000000c0c990981 */ /* 0x000f22000c1e1500 */
[----:B------:R-:W-:Y:S01]  /*18d0*/  ISETP.GT.AND P4, PT, R99, 0xf, PT ;  /* 0x0000000f6300780c */ /* 0x000fe20003f84270 */
[----:B-1----:R-:W-:Y:S01]  /*18e0*/  IMAD.WIDE R6, R103, 0x2, R2 ;  /* 0x0000000267067825 */ /* 0x002fe200078e0202 */
[C---:B------:R-:W-:Y:S02]  /*18f0*/  ISETP.GT.AND P1, PT, R99.reuse, 0x1, PT ;  /* 0x000000016300780c */ /* 0x040fe40003f24270 */
[----:B------:R-:W-:Y:S02]  /*1900*/  ISETP.GT.AND P0, PT, R99, RZ, PT ;  /* 0x000000ff6300720c */ /* 0x000fe40003f04270 */
[----:B------:R1:W4:Y:S01]  /*1910*/  @P3 LDG.E.U16 R157, desc[UR12][R6.64] ;  /* 0x0000000c069d3981 */ /* 0x000322000c1e1500 */
[----:B------:R-:W-:Y:S01]  /*1920*/  PRMT R155, RZ, 0x7610, R155 ;  /* 0x00007610ff9b7816 */ /* 0x000fe2000000009b */
[----:B------:R-:W-:Y:S01]  /*1930*/  IMAD.WIDE R4, R109, 0x2, R2 ;  /* 0x000000026d047825 */ /* 0x000fe200078e0202 */
[----:B------:R-:W-:-:S02]  /*1940*/  PRMT R159, RZ, 0x7610, R159 ;  /* 0x00007610ff9f7816 */ /* 0x000fc4000000009f */
[----:B------:R-:W-:Y:S01]  /*1950*/  PRMT R161, RZ, 0x7610, R161 ;  /* 0x00007610ffa17816 */ /* 0x000fe200000000a1 */
[----:B0-----:R-:W-:Y:S01]  /*1960*/  IMAD.WIDE R8, R101, 0x2, R2 ;  /* 0x0000000265087825 */ /* 0x001fe200078e0202 */
[----:B------:R0:W4:Y:S03]  /*1970*/  @P2 LDG.E.U16 R155, desc[UR12][R4.64] ;  /* 0x0000000c049b2981 */ /* 0x000126000c1e1500 */
[--C-:B-1----:R-:W-:Y:S01]  /*1980*/  IMAD.MOV.U32 R6, RZ, RZ, R116.reuse ;  /* 0x000000ffff067224 */ /* 0x102fe200078e0074 */
[----:B------:R-:W-:Y:S01]  /*1990*/  PRMT R116, RZ, 0x7610, R116 ;  /* 0x00007610ff747816 */ /* 0x000fe20000000074 */
[----:B------:R-:W-:Y:S01]  /*19a0*/  IMAD.WIDE R14, R15, 0x2, R2 ;  /* 0x000000020f0e7825 */ /* 0x000fe200078e0202 */
[----:B------:R1:W4:Y:S04]  /*19b0*/  @P4 LDG.E.U16 R159, desc[UR12][R8.64] ;  /* 0x0000000c089f4981 */ /* 0x000328000c1e1500 */
[----:B------:R1:W3:Y:S04]  /*19c0*/  @P1 LDG.E.U16 R161, desc[UR12][R14.64] ;  /* 0x0000000c0ea11981 */ /* 0x0002e8000c1e1500 */
[----:B------:R-:W5:Y:S01]  /*19d0*/  @P0 LDG.E.U16 R116, desc[UR12][R2.64] ;  /* 0x0000000c02740981 */ /* 0x000f62000c1e1500 */
[----:B------:R-:W-:Y:S01]  /*19e0*/  BAR.SYNC.DEFER_BLOCKING 0x0 ;  /* 0x0000000000007b1d */ /* 0x000fe20000010000 */
[----:B------:R-:W-:Y:S01]  /*19f0*/  ISETP.GE.AND P1, PT, R92, R99, PT ;  /* 0x000000635c00720c */ /* 0x000fe20003f26270 */
[----:B0-----:R-:W-:-:S02]  /*1a00*/  IMAD.MOV.U32 R4, RZ, RZ, R118 ;  /* 0x000000ffff047224 */ /* 0x001fc400078e0076 */
[----:B------:R-:W-:Y:S02]  /*1a10*/  IMAD.MOV.U32 R5, RZ, RZ, R91 ;  /* 0x000000ffff057224 */ /* 0x000fe400078e005b */
[----:B------:R-:W-:Y:S02]  /*1a20*/  IMAD.MOV.U32 R7, RZ, RZ, R163 ;  /* 0x000000ffff077224 */ /* 0x000fe400078e00a3 */
[----:B-1----:R-:W-:Y:S02]  /*1a30*/  IMAD.MOV.U32 R8, RZ, RZ, R90 ;  /* 0x000000ffff087224 */ /* 0x002fe400078e005a */
[----:B------:R-:W-:Y:S01]  /*1a40*/  IMAD.MOV.U32 R9, RZ, RZ, R141 ;  /* 0x000000ffff097224 */ /* 0x000fe200078e008d */
[----:B------:R-:W-:Y:S01]  /*1a50*/  PRMT R163, RZ, 0x7610, R163 ;  /* 0x00007610ffa37816 */ /* 0x000fe200000000a3 */
[C---:B------:R-:W-:Y:S01]  /*1a60*/  IMAD.WIDE R12, R111.reuse, 0x2, R6 ;  /* 0x000000026f0c7825 */ /* 0x040fe200078e0206 */
[----:B------:R-:W-:Y:S02]  /*1a70*/  PRMT R165, RZ, 0x7610, R165 ;  /* 0x00007610ffa57816 */ /* 0x000fe400000000a5 */
[----:B------:R-:W-:Y:S01]  /*1a80*/  PRMT R118, RZ, 0x7610, R118 ;  /* 0x00007610ff767816 */ /* 0x000fe20000000076 */
[----:B------:R-:W-:-:S04]  /*1a90*/  IMAD.WIDE R10, R111, 0x2, R8 ;  /* 0x000000026f0a7825 */ /* 0x000fc800078e0208 */
[----:B------:R-:W-:Y:S01]  /*1aa0*/  IMAD.WIDE R14, R111, 0x2, R4 ;  /* 0x000000026f0e7825 */ /* 0x000fe200078e0204 */
[----:B------:R0:W4:Y:S04]  /*1ab0*/  @!P1 LDG.E.U16 R163, desc[UR12][R10.64] ;  /* 0x0000000c0aa39981 */ /* 0x000128000c1e1500 */
[----:B------:R1:W4:Y:S04]  /*1ac0*/  @!P1 LDG.E.U16 R165, desc[UR12][R12.64] ;  /* 0x0000000c0ca59981 */ /* 0x000328000c1e1500 */
[----:B------:R1:W4:Y:S01]  /*1ad0*/  @!P1 LDG.E.U16 R118, desc[UR12][R14.64] ;  /* 0x0000000c0e769981 */ /* 0x000322000c1e1500 */
[----:B0-----:R-:W-:-:S02]  /*1ae0*/  IMAD.MOV.U32 R10, RZ, RZ, R20 ;  /* 0x000000ffff0a7224 */ /* 0x001fc400078e0014 */
[----:B------:R-:W-:Y:S02]  /*1af0*/  IMAD.MOV.U32 R11, RZ, RZ, R21 ;  /* 0x000000ffff0b7224 */ /* 0x000fe400078e0015 */
[----:B-1----:R-:W-:Y:S02]  /*1b00*/  IMAD.MOV.U32 R12, RZ, RZ, R88 ;  /* 0x000000ffff0c7224 */ /* 0x002fe400078e0058 */
[----:B------:R-:W-:Y:S02]  /*1b10*/  IMAD.MOV.U32 R13, RZ, RZ, R89 ;  /* 0x000000ffff0d7224 */ /* 0x000fe400078e0059 */
[----:B------:R-:W-:Y:S02]  /*1b20*/  IMAD.MOV.U32 R14, RZ, RZ, R22 ;  /* 0x000000ffff0e7224 */ /* 0x000fe400078e0016 */
[----:B------:R-:W-:Y:S01]  /*1b30*/  IMAD.MOV.U32 R15, RZ, RZ, R23 ;  /* 0x000000ffff0f7224 */ /* 0x000fe200078e0017 */
[----:B------:R-:W-:Y:S01]  /*1b40*/  PRMT R120, RZ, 0x7610, R120 ;  /* 0x00007610ff787816 */ /* 0x000fe20000000078 */
[----:B------:R-:W-:Y:S01]  /*1b50*/  IMAD.WIDE R20, R111, 0x2, R18 ;  /* 0x000000026f147825 */ /* 0x000fe200078e0212 */
[----:B------:R-:W-:-:S02]  /*1b60*/  PRMT R122, RZ, 0x7610, R122 ;  /* 0x00007610ff7a7816 */ /* 0x000fc4000000007a */
[----:B------:R-:W-:Y:S01]  /*1b70*/  PRMT R124, RZ, 0x7610, R124 ;  /* 0x00007610ff7c7816 */ /* 0x000fe2000000007c */
[C---:B------:R-:W-:Y:S01]  /*1b80*/  IMAD.WIDE R22, R111.reuse, 0x2, R16 ;  /* 0x000000026f167825 */ /* 0x040fe200078e0210 */
[----:B------:R-:W-:Y:S01]  /*1b90*/  PRMT R126, RZ, 0x7610, R126 ;  /* 0x00007610ff7e7816 */ /* 0x000fe2000000007e */
[----:B------:R-:W4:Y:S01]  /*1ba0*/  @!P1 LDG.E.U16 R120, desc[UR12][R20.64] ;  /* 0x0000000c14789981 */ /* 0x000f22000c1e1500 */
[----:B------:R-:W-:Y:S01]  /*1bb0*/  PRMT R128, RZ, 0x7610, R128 ;  /* 0x00007610ff807816 */ /* 0x000fe20000000080 */
[C---:B------:R-:W-:Y:S02]  /*1bc0*/  IMAD.WIDE R88, R111.reuse, 0x2, R14 ;  /* 0x000000026f587825 */ /* 0x040fe400078e020e */
[----:B------:R-:W4:Y:S02]  /*1bd0*/  @!P1 LDG.E.U16 R122, desc[UR12][R22.64] ;  /* 0x0000000c167a9981 */ /* 0x000f24000c1e1500 */
[C---:B------:R-:W-:Y:S02]  /*1be0*/  IMAD.WIDE R90, R111.reuse, 0x2, R12 ;  /* 0x000000026f5a7825 */ /* 0x040fe400078e020c */
[----:B------:R-:W4:Y:S02]  /*1bf0*/  @!P1 LDG.E.U16 R124, desc[UR12][R88.64] ;  /* 0x0000000c587c9981 */ /* 0x000f24000c1e1500 */
[----:B------:R-:W-:-:S02]  /*1c00*/  IMAD.WIDE R140, R111, 0x2, R10 ;  /* 0x000000026f8c7825 */ /* 0x000fc400078e020a */
[----:B------:R0:W4:Y:S04]  /*1c10*/  @!P1 LDG.E.U16 R126, desc[UR12][R90.64] ;  /* 0x0000000c5a7e9981 */ /* 0x000128000c1e1500 */
[----:B------:R1:W4:Y:S01]  /*1c20*/  @!P1 LDG.E.U16 R128, desc[UR12][R140.64] ;  /* 0x0000000c8c809981 */ /* 0x000322000c1e1500 */
[----:B------:R-:W-:Y:S01]  /*1c30*/  UMOV UR16, UR4 ;  /* 0x0000000400107c82 */ /* 0x000fe20008000000 */
[----:B------:R-:W-:Y:S01]  /*1c40*/  UMOV UR17, 0x40000040 ;  /* 0x4000004000117882 */ /* 0x000fe20000000000 */
[----:B------:R-:W-:Y:S01]  /*1c50*/  UMOV UR10, UR18 ;  /* 0x00000012000a7c82 */ /* 0x000fe20008000000 */
[----:B------:R-:W-:Y:S01]  /*1c60*/  UMOV UR11, UR19 ;  /* 0x00000013000b7c82 */ /* 0x000fe20008000000 */
[----:B------:R-:W-:-:S05]  /*1c70*/  VIADD R98, R98, 0xffffffff ;  /* 0xffffffff62627836 */ /* 0x000fca0000000000 */
[----:B------:R-:W-:Y:S01]  /*1c80*/  ISETP.NE.U32.AND P0, PT, R98, RZ, PT ;  /* 0x000000ff6200720c */ /* 0x000fe20003f05070 */
[----:B0-----:R-:W-:-:S04]  /*1c90*/  IMAD.WIDE R90, R113, 0x2, R4 ;  /* 0x00000002715a7825 */ /* 0x001fc800078e0204 */
[----:B------:R-:W-:-:S04]  /*1ca0*/  IMAD.WIDE R8, R113, 0x2, R8 ;  /* 0x0000000271087825 */ /* 0x000fc800078e0208 */
[----:B------:R-:W-:-:S04]  /*1cb0*/  IMAD.WIDE R2, R97, 0x2, R2 ;  /* 0x0000000261027825 */ /* 0x000fc800078e0202 */
[----:B------:R-:W-:-:S04]  /*1cc0*/  IMAD.WIDE R88, R113, 0x2, R12 ;  /* 0x0000000271587825 */ /* 0x000fc800078e020c */
[----:B------:R-:W-:-:S04]  /*1cd0*/  IMAD.WIDE R20, R113, 0x2, R10 ;  /* 0x0000000271147825 */ /* 0x000fc800078e020a */
[----:B------:R-:W-:-:S04]  /*1ce0*/  IMAD.WIDE R22, R113, 0x2, R14 ;  /* 0x0000000271167825 */ /* 0x000fc800078e020e */
[----:B------:R-:W-:-:S04]  /*1cf0*/  IMAD.WIDE R16, R113, 0x2, R16 ;  /* 0x0000000271107825 */ /* 0x000fc800078e0210 */
[----:B------:R-:W-:-:S04]  /*1d00*/  IMAD.WIDE R18, R113, 0x2, R18 ;  /* 0x0000000271127825 */ /* 0x000fc800078e0212 */
[----:B-1----:R-:W-:Y:S02]  /*1d10*/  IMAD.MOV.U32 R141, RZ, RZ, R9 ;  /* 0x000000ffff8d7224 */ /* 0x002fe400078e0009 */
[----:B------:R-:W-:Y:S01]  /*1d20*/  IMAD.MOV.U32 R12, RZ, RZ, R2 ;  /* 0x000000ffff0c7224 */ /* 0x000fe200078e0002 */
[----:B--2---:R-:W-:Y:S04]  /*1d30*/  STS.U16 [R95+UR6+0x400], R114 ;  /* 0x000400725f007988 */ /* 0x004fe80008000406 */
[----:B-----5:R-:W-:Y:S04]  /*1d40*/  STS.U16 [R95+UR6], R116 ;  /* 0x000000745f007988 */ /* 0x020fe80008000406 */
[----:B---3--:R-:W-:Y:S04]  /*1d50*/  STS.U16 [R112+UR6+0x80], R161 ;  /* 0x000080a170007988 */ /* 0x008fe80008000406 */
[----:B------:R-:W-:Y:S04]  /*1d60*/  STS.U16 [R112+UR6+0x480], R147 ;  /* 0x0004809370007988 */ /* 0x000fe80008000406 */
[----:B------:R-:W-:Y:S04]  /*1d70*/  STS.U16 [R110+UR6+0x100], R133 ;  /* 0x000100856e007988 */ /* 0x000fe80008000406 */
[----:B------:R-:W-:Y:S04]  /*1d80*/  STS.U16 [R110+UR6+0x500], R149 ;  /* 0x000500956e007988 */ /* 0x000fe80008000406 */
[----:B------:R-:W-:Y:S04]  /*1d90*/  STS.U16 [R108+UR6+0x180], R145 ;  /* 0x000180916c007988 */ /* 0x000fe80008000406 */
[----:B----4-:R-:W-:Y:S04]  /*1da0*/  STS.U16 [R108+UR6+0x580], R151 ;  /* 0x000580976c007988 */ /* 0x010fe80008000406 */
[----:B------:R-:W-:Y:S04]  /*1db0*/  STS.U16 [R106+UR6+0x200], R143 ;  /* 0x0002008f6a007988 */ /* 0x000fe80008000406 */
[----:B------:R-:W-:Y:S04]  /*1dc0*/  STS.U16 [R106+UR6+0x600], R153 ;  /* 0x000600996a007988 */ /* 0x000fe80008000406 */
[----:B------:R-:W-:Y:S04]  /*1dd0*/  STS.U16 [R104+UR6+0x280], R139 ;  /* 0x0002808b68007988 */ /* 0x000fe80008000406 */
[----:B------:R-:W-:Y:S04]  /*1de0*/  STS.U16 [R104+UR6+0x680], R155 ;  /* 0x0006809b68007988 */ /* 0x000fe80008000406 */
[----:B------:R-:W-:Y:S04]  /*1df0*/  STS.U16 [R102+UR6+0x300], R137 ;  /* 0x0003008966007988 */ /* 0x000fe80008000406 */
[----:B------:R-:W-:Y:S04]  /*1e00*/  STS.U16 [R102+UR6+0x700], R157 ;  /* 0x0007009d66007988 */ /* 0x000fe80008000406 */
[----:B------:R-:W-:Y:S04]  /*1e10*/  STS.U16 [R100+UR6+0x380], R135 ;  /* 0x0003808764007988 */ /* 0x000fe80008000406 */
[----:B------:R-:W-:Y:S04]  /*1e20*/  STS.U16 [R100+UR6+0x780], R159 ;  /* 0x0007809f64007988 */ /* 0x000fe80008000406 */
[----:B------:R0:W-:Y:S04]  /*1e30*/  STS.U16 [R96+UR6+0x1000], R163 ;  /* 0x001000a360007988 */ /* 0x0001e80008000406 */
[----:B------:R-:W-:Y:S04]  /*1e40*/  STS.U16 [R96+UR6+0x1100], R165 ;  /* 0x001100a560007988 */ /* 0x000fe80008000406 */
[----:B------:R1:W-:Y:S04]  /*1e50*/  STS.U16 [R96+UR6+0x1200], R118 ;  /* 0x0012007660007988 */ /* 0x0003e80008000406 */
[----:B------:R2:W-:Y:S04]  /*1e60*/  STS.U16 [R96+UR6+0x1300], R120 ;  /* 0x0013007860007988 */ /* 0x0005e80008000406 */
[----:B------:R2:W-:Y:S04]  /*1e70*/  STS.U16 [R96+UR6+0x1400], R122 ;  /* 0x0014007a60007988 */ /* 0x0005e80008000406 */
[----:B------:R2:W-:Y:S04]  /*1e80*/  STS.U16 [R96+UR6+0x1500], R124 ;  /* 0x0015007c60007988 */ /* 0x0005e80008000406 */
[----:B------:R2:W-:Y:S04]  /*1e90*/  STS.U16 [R96+UR6+0x1600], R126 ;  /* 0x0016007e60007988 */ /* 0x0005e80008000406 */
[----:B------:R2:W-:Y:S01]  /*1ea0*/  STS.U16 [R96+UR6+0x1700], R128 ;  /* 0x0017008060007988 */ /* 0x0005e20008000406 */
[----:B------:R3:W-:Y:S06]  /*1eb0*/  MEMBAR.ALL.CTA ;  /* 0x0000000000007992 */ /* 0x0007ec0000008000 */
[----:B---3--:R-:W3:Y:S02]  /*1ec0*/  FENCE.VIEW.ASYNC.S ;  /* 0x00000000000073c6 */ /* 0x008ee40000000000 */
[----:B---3--:R-:W-:Y:S06]  /*1ed0*/  BAR.SYNC.DEFER_BLOCKING 0x0 ;  /* 0x0000000000007b1d */ /* 0x008fec0000010000 */
[----:B------:R-:W-:-:S06]  /*1ee0*/  WARPGROUP.ARRIVE ;  /* 0x00000000000079c5 */ /* 0x000fcc0000000000 */
[----:B------:R-:W-:Y:S04]  /*1ef0*/  HGMMA.64x64x16.F32.BF16 R56, gdesc[UR16].tnspA, R56 ;  /* 0x20e00000103879f0 */ /* 0x000fe80008701838 */
[----:B------:R-:W-:Y:S01]  /*1f00*/  HGMMA.64x64x16.F32.BF16 R24, gdesc[UR8].tnspA, R24, gsb0 ;  /* 0x20e00000081879f0 */ /* 0x000fe20008001818 */
[----:B0-----:R-:W-:-:S04]  /*1f10*/  IMAD.WIDE R162, R113, 0x2, R6 ;  /* 0x0000000271a27825 */ /* 0x001fc800078e0206 */
[----:B-1----:R-:W-:Y:S02]  /*1f20*/  IMAD.MOV.U32 R118, RZ, RZ, R90 ;  /* 0x000000ffff767224 */ /* 0x002fe400078e005a */
[----:B------:R-:W-:Y:S02]  /*1f30*/  IMAD.MOV.U32 R116, RZ, RZ, R162 ;  /* 0x000000ffff747224 */ /* 0x000fe400078e00a2 */
[----:B------:R-:W-:Y:S02]  /*1f40*/  IMAD.MOV.U32 R90, RZ, RZ, R8 ;  /* 0x000000ffff5a7224 */ /* 0x000fe400078e0008 */
[----:B------:R-:W-:Y:S02]  /*1f50*/  IMAD.MOV.U32 R13, RZ, RZ, R3 ;  /* 0x000000ffff0d7224 */ /* 0x000fe400078e0003 */
[----:B------:R-:W-:Y:S01]  /*1f60*/  VIADD R99, R99, 0xfffffff0 ;  /* 0xfffffff063637836 */ /* 0x000fe20000000000 */
[----:B------:R-:W-:Y:S02]  /*1f70*/  WARPGROUP.DEPBAR.LE gsb0, 0x0 ;  /* 0x00008000000079c5 */ /* 0x000fe40000010000 */
[----:B--2---:R-:W-:Y:S05]  /*1f80*/  @P0 BRA `(.L_x_1) ;  /* 0xfffffff400880947 */ /* 0x004fea000383ffff */
[----:B------:R-:W-:Y:S02]  /*1f90*/  F2FP.BF16.F32.PACK_AB R55, R55, R54 ;  /* 0x000000363737723e */ /* 0x000fe400000010ff */
[----:B------:R-:W-:Y:S02]  /*1fa0*/  F2FP.BF16.F32.PACK_AB R51, R51, R50 ;  /* 0x000000323333723e */ /* 0x000fe400000010ff */
[----:B------:R-:W-:Y:S02]  /*1fb0*/  F2FP.BF16.F32.PACK_AB R47, R47, R46 ;  /* 0x0000002e2f2f723e */ /* 0x000fe400000010ff */
[----:B------:R-:W-:Y:S02]  /*1fc0*/  F2FP.BF16.F32.PACK_AB R43, R43, R42 ;  /* 0x0000002a2b2b723e */ /* 0x000fe400000010ff */
[----:B------:R-:W-:Y:S02]  /*1fd0*/  F2FP.BF16.F32.PACK_AB R39, R39, R38 ;  /* 0x000000262727723e */ /* 0x000fe400000010ff */
[----:B------:R-:W-:-:S02]  /*1fe0*/  F2FP.BF16.F32.PACK_AB R35, R35, R34 ;  /* 0x000000222323723e */ /* 0x000fc400000010ff */
        /* <DEDUP_REMOVED lines=25> */
[----:B------:R-:W-:-:S07]  /*2180*/  F2FP.BF16.F32.PACK_AB R4, R57, R56 ;  /* 0x000000383904723e */ /* 0x000fce00000010ff */
.L_x_0:
[----:B------:R-:W0:Y:S01]  /*2190*/  S2R R3, SR_TID.X ;  /* 0x0000000000037919 */ /* 0x000e220000002100 */
[----:B------:R-:W-:Y:S01]  /*21a0*/  LEA R92, R92, UR6, 0x4 ;  /* 0x000000065c5c7c11 */ /* 0x000fe2000f8e20ff */
[----:B------:R-:W-:Y:S01]  /*21b0*/  ULDC.64 UR8, c[0x0][0x228] ;  /* 0x00008a0000087ab9 */ /* 0x000fe20000000a00 */
[C---:B------:R-:W-:Y:S01]  /*21c0*/  VIADD R12, R93.reuse, 0x1 ;  /* 0x000000015d0c7836 */ /* 0x040fe20000000000 */
[----:B------:R-:W-:Y:S01]  /*21d0*/  BAR.SYNC.DEFER_BLOCKING 0x0 ;  /* 0x0000000000007b1d */ /* 0x000fe20000010000 */
[----:B------:R-:W-:Y:S01]  /*21e0*/  ISETP.GE.AND P0, PT, R94, UR8, PT ;  /* 0x000000085e007c0c */ /* 0x000fe2000bf06270 */
[----:B------:R-:W-:-:S03]  /*21f0*/  VIADD R13, R93, 0x3 ;  /* 0x000000035d0d7836 */ /* 0x000fc60000000000 */
[----:B------:R-:W-:Y:S01]  /*2200*/  ISETP.LT.AND P2, PT, R12, UR9, !P0 ;  /* 0x000000090c007c0c */ /* 0x000fe2000c741270 */
[----:B------:R-:W-:Y:S01]  /*2210*/  VIADD R12, R93, 0x2 ;  /* 0x000000025d0c7836 */ /* 0x000fe20000000000 */
[----:B------:R-:W-:Y:S01]  /*2220*/  ISETP.LT.AND P5, PT, R13, UR9, !P0 ;  /* 0x000000090d007c0c */ /* 0x000fe2000c7a1270 */
[----:B------:R-:W-:-:S03]  /*2230*/  ULDC UR4, c[0x0][0x244] ;  /* 0x0000910000047ab9 */ /* 0x000fc60000000800 */
[----:B------:R-:W-:Y:S01]  /*2240*/  ISETP.LT.AND P1, PT, R12, UR9, !P0 ;  /* 0x000000090c007c0c */ /* 0x000fe2000c721270 */
[----:B------:R-:W-:-:S05]  /*2250*/  VIADD R12, R93, 0x4 ;  /* 0x000000045d0c7836 */ /* 0x000fca0000000000 */
[----:B------:R-:W-:Y:S01]  /*2260*/  ISETP.LT.AND P4, PT, R12, UR9, !P0 ;  /* 0x000000090c007c0c */ /* 0x000fe2000c781270 */
[C---:B0-----:R-:W-:Y:S02]  /*2270*/  IMAD.SHL.U32 R2, R3.reuse, 0x8, RZ ;  /* 0x0000000803027824 */ /* 0x041fe400078e00ff */
[----:B------:R-:W-:-:S03]  /*2280*/  IMAD.SHL.U32 R3, R3, 0x40, RZ ;  /* 0x0000004003037824 */ /* 0x000fc600078e00ff */
[----:B------:R-:W-:Y:S02]  /*2290*/  LOP3.LUT R2, R2, 0x300, RZ, 0xc0, !PT ;  /* 0x0000030002027812 */ /* 0x000fe400078ec0ff */
[----:B------:R-:W-:-:S04]  /*22a0*/  LOP3.LUT R3, R3, 0x400, RZ, 0xc0, !PT ;  /* 0x0000040003037812 */ /* 0x000fc800078ec0ff */
[----:B------:R-:W-:Y:S01]  /*22b0*/  IADD3 R92, R2, R92, R3 ;  /* 0x0000005c025c7210 */ /* 0x000fe20007ffe003 */
[----:B------:R-:W-:Y:S01]  /*22c0*/  IMAD R2, R94, UR4, RZ ;  /* 0x000000045e027c24 */ /* 0x000fe2000f8e02ff */
[----:B------:R-:W-:Y:S01]  /*22d0*/  LEA R3, R0, UR6, 0x4 ;  /* 0x0000000600037c11 */ /* 0x000fe2000f8e20ff */
[----:B------:R-:W-:Y:S01]  /*22e0*/  ULDC UR6, c[0x0][0x248] ;  /* 0x0000920000067ab9 */ /* 0x000fe20000000800 */
[----:B------:R-:W-:Y:S01]  /*22f0*/  ULDC.64 UR4, c[0x0][0x220] ;  /* 0x0000880000047ab9 */ /* 0x000fe20000000a00 */
[----:B------:R-:W-:Y:S01]  /*2300*/  STSM.16.M88.4 [R92], R4 ;  /* 0x000000045c007844 */ /* 0x000fe20000000200 */
[----:B------:R-:W-:Y:S01]  /*2310*/  IMAD R17, R93, UR6, RZ ;  /* 0x000000065d117c24 */ /* 0x000fe2000f8e02ff */
[----:B------:R-:W-:Y:S01]  /*2320*/  BAR.SYNC.DEFER_BLOCKING 0x0 ;  /* 0x0000000000007b1d */ /* 0x000fe20000010000 */
[----:B------:R-:W-:-:S04]  /*2330*/  LEA R0, P3, R2, UR4, 0x1 ;  /* 0x0000000402007c11 */ /* 0x000fc8000f8608ff */
[----:B------:R-:W-:Y:S02]  /*2340*/  LEA.HI.X.SX32 R2, R2, UR5, 0x1, P3 ;  /* 0x0000000502027c11 */ /* 0x000fe400098f0eff */
[----:B------:R-:W-:Y:S01]  /*2350*/  ISETP.LT.AND P3, PT, R93, UR9, !P0 ;  /* 0x000000095d007c0c */ /* 0x000fe2000c761270 */
[----:B------:R-:W0:Y:S01]  /*2360*/  LDS.128 R28, [R3] ;  /* 0x00000000031c7984 */ /* 0x000e220000000c00 */
[----:B------:R-:W-:Y:S06]  /*2370*/  BAR.SYNC.DEFER_BLOCKING 0x0 ;  /* 0x0000000000007b1d */ /* 0x000fec0000010000 */
[----:B------:R-:W-:Y:S02]  /*2380*/  STSM.16.M88.4 [R92], R8 ;  /* 0x000000085c007844 */ /* 0x000fe40000000200 */
[----:B------:R-:W-:Y:S06]  /*2390*/  BAR.SYNC.DEFER_BLOCKING 0x0 ;  /* 0x0000000000007b1d */ /* 0x000fec0000010000 */
[----:B------:R-:W1:Y:S02]  /*23a0*/  LDS.128 R24, [R3] ;  /* 0x0000000003187984 */ /* 0x000e640000000c00 */
[----:B------:R-:W-:Y:S06]  /*23b0*/  BAR.SYNC.DEFER_BLOCKING 0x0 ;  /* 0x0000000000007b1d */ /* 0x000fec0000010000 */
[----:B------:R2:W-:Y:S02]  /*23c0*/  STSM.16.M88.4 [R92], R32 ;  /* 0x000000205c007844 */ /* 0x0005e40000000200 */
[----:B------:R-:W-:Y:S01]  /*23d0*/  BAR.SYNC.DEFER_BLOCKING 0x0 ;  /* 0x0000000000007b1d */ /* 0x000fe20000010000 */
[C---:B--2---:R-:W-:Y:S01]  /*23e0*/  LEA R32, P6, R17.reuse, R0, 0x1 ;  /* 0x0000000011207211 */ /* 0x044fe200078c08ff */
[----:B------:R-:W-:-:S03]  /*23f0*/  VIADD R35, R17, UR6 ;  /* 0x0000000611237c36 */ /* 0x000fc60008000000 */
[----:B------:R-:W-:Y:S02]  /*2400*/  LEA.HI.X.SX32 R33, R17, R2, 0x1, P6 ;  /* 0x0000000211217211 */ /* 0x000fe400030f0eff */
[----:B------:R-:W-:Y:S01]  /*2410*/  LEA R34, P6, R35, R0, 0x1 ;  /* 0x0000000023227211 */ /* 0x000fe200078c08ff */
[----:B------:R-:W2:Y:S01]  /*2420*/  LDS.128 R4, [R3] ;  /* 0x0000000003047984 */ /* 0x000ea20000000c00 */
[----:B------:R-:W-:Y:S06]  /*2430*/  BAR.SYNC.DEFER_BLOCKING 0x0 ;  /* 0x0000000000007b1d */ /* 0x000fec0000010000 */
[----:B------:R3:W-:Y:S02]  /*2440*/  STSM.16.M88.4 [R92], R36 ;  /* 0x000000245c007844 */ /* 0x0007e40000000200 */
[----:B------:R-:W-:Y:S01]  /*2450*/  BAR.SYNC.DEFER_BLOCKING 0x0 ;  /* 0x0000000000007b1d */ /* 0x000fe20000010000 */
[----:B---3--:R-:W-:-:S02]  /*2460*/  VIADD R36, R93, 0x5 ;  /* 0x000000055d247836 */ /* 0x008fc40000000000 */
[C---:B------:R-:W-:Y:S01]  /*2470*/  VIADD R37, R35.reuse, UR6 ;  /* 0x0000000623257c36 */ /* 0x040fe20008000000 */
[----:B------:R-:W-:Y:S01]  /*2480*/  LEA.HI.X.SX32 R35, R35, R2, 0x1, P6 ;  /* 0x0000000223237211 */ /* 0x000fe200030f0eff */
[----:B------:R-:W-:Y:S02]  /*2490*/  VIADD R38, R93, 0x6 ;  /* 0x000000065d267836 */ /* 0x000fe40000000000 */
[----:B------:R-:W-:Y:S01]  /*24a0*/  VIADD R39, R37, UR6 ;  /* 0x0000000625277c36 */ /* 0x000fe20008000000 */
[----:B------:R-:W3:Y:S01]  /*24b0*/  LDS.128 R8, [R3] ;  /* 0x0000000003087984 */ /* 0x000ee20000000c00 */
[----:B------:R-:W-:Y:S06]  /*24c0*/  BAR.SYNC.DEFER_BLOCKING 0x0 ;  /* 0x0000000000007b1d */ /* 0x000fec0000010000 */
[----:B------:R4:W-:Y:S02]  /*24d0*/  STSM.16.M88.4 [R92], R40 ;  /* 0x000000285c007844 */ /* 0x0009e40000000200 */
[----:B------:R-:W-:Y:S01]  /*24e0*/  BAR.SYNC.DEFER_BLOCKING 0x0 ;  /* 0x0000000000007b1d */ /* 0x000fe20000010000 */
[----:B----4-:R-:W-:-:S05]  /*24f0*/  VIADD R41, R39, UR6 ;  /* 0x0000000627297c36 */ /* 0x010fca0008000000 */
[----:B------:R-:W4:Y:S02]  /*2500*/  LDS.128 R12, [R3] ;  /* 0x00000000030c7984 */ /* 0x000f240000000c00 */
[----:B------:R-:W-:Y:S06]  /*2510*/  BAR.SYNC.DEFER_BLOCKING 0x0 ;  /* 0x0000000000007b1d */ /* 0x000fec0000010000 */
[----:B------:R-:W-:Y:S02]  /*2520*/  STSM.16.M88.4 [R92], R44 ;  /* 0x0000002c5c007844 */ /* 0x000fe40000000200 */
[----:B------:R-:W-:Y:S06]  /*2530*/  BAR.SYNC.DEFER_BLOCKING 0x0 ;  /* 0x0000000000007b1d */ /* 0x000fec0000010000 */
[----:B------:R-:W5:Y:S02]  /*2540*/  LDS.128 R20, [R3] ;  /* 0x0000000003147984 */ /* 0x000f640000000c00 */
[----:B------:R-:W-:Y:S06]  /*2550*/  BAR.SYNC.DEFER_BLOCKING 0x0 ;  /* 0x0000000000007b1d */ /* 0x000fec0000010000 */
[----:B------:R-:W-:Y:S02]  /*2560*/  STSM.16.M88.4 [R92], R48 ;  /* 0x000000305c007844 */ /* 0x000fe40000000200 */
[----:B------:R-:W-:Y:S06]  /*2570*/  BAR.SYNC.DEFER_BLOCKING 0x0 ;  /* 0x0000000000007b1d */ /* 0x000fec0000010000 */
[----:B------:R-:W5:Y:S02]  /*2580*/  LDS.128 R16, [R3] ;  /* 0x0000000003107984 */ /* 0x000f640000000c00 */
[----:B------:R-:W-:Y:S06]  /*2590*/  BAR.SYNC.DEFER_BLOCKING 0x0 ;  /* 0x0000000000007b1d */ /* 0x000fec0000010000 */
[----:B------:R-:W-:Y:S02]  /*25a0*/  STSM.16.M88.4 [R92], R52 ;  /* 0x000000345c007844 */ /* 0x000fe40000000200 */
[----:B------:R-:W-:Y:S06]  /*25b0*/  BAR.SYNC.DEFER_BLOCKING 0x0 ;  /* 0x0000000000007b1d */ /* 0x000fec0000010000 */
[----:B0-----:R0:W-:Y:S01]  /*25c0*/  @P3 STG.E.U16 desc[UR12][R32.64], R28 ;  /* 0x0000001c20003986 */ /* 0x0011e2000c10150c */
[----:B------:R-:W-:-:S02]  /*25d0*/  ISETP.LT.AND P3, PT, R36, UR9, !P0 ;  /* 0x0000000924007c0c */ /* 0x000fc4000c761270 */
[----:B------:R-:W-:-:S04]  /*25e0*/  LEA R36, P6, R37, R0, 0x1 ;  /* 0x0000000025247211 */ /* 0x000fc800078c08ff */
[----:B------:R-:W-:Y:S02]  /*25f0*/  LEA.HI.X.SX32 R37, R37, R2, 0x1, P6 ;  /* 0x0000000225257211 */ /* 0x000fe400030f0eff */
[----:B0-----:R-:W-:Y:S01]  /*2600*/  PRMT R33, R28, 0x7632, R33 ;  /* 0x000076321c217816 */ /* 0x001fe20000000021 */
[----:B------:R-:W-:Y:S01]  /*2610*/  VIADD R28, R93, 0x7 ;  /* 0x000000075d1c7836 */ /* 0x000fe20000000000 */
[----:B------:R-:W-:-:S03]  /*2620*/  LEA R32, P6, R39, R0, 0x1 ;  /* 0x0000000027207211 */ /* 0x000fc600078c08ff */
[----:B------:R0:W-:Y:S01]  /*2630*/  @P2 STG.E.U16 desc[UR12][R34.64], R33 ;  /* 0x0000002122002986 */ /* 0x0001e2000c10150c */
[----:B------:R-:W-:-:S03]  /*2640*/  ISETP.LT.AND P2, PT, R38, UR9, !P0 ;  /* 0x0000000926007c0c */ /* 0x000fc6000c741270 */
[----:B------:R1:W-:Y:S01]  /*2650*/  @P1 STG.E.U16 desc[UR12][R36.64], R29 ;  /* 0x0000001d24001986 */ /* 0x0003e2000c10150c */
[----:B------:R-:W-:Y:S01]  /*2660*/  ISETP.LT.AND P1, PT, R28, UR9, !P0 ;  /* 0x000000091c007c0c */ /* 0x000fe2000c721270 */
[----:B------:R-:W-:Y:S01]  /*2670*/  VIADD R28, R93, 0x8 ;  /* 0x000000085d1c7836 */ /* 0x000fe20000000000 */
[----:B0-----:R-:W-:Y:S01]  /*2680*/  LEA.HI.X.SX32 R33, R39, R2, 0x1, P6 ;  /* 0x0000000227217211 */ /* 0x001fe200030f0eff */
[C---:B------:R-:W-:Y:S01]  /*2690*/  VIADD R35, R41.reuse, UR6 ;  /* 0x0000000629237c36 */ /* 0x040fe20008000000 */
[----:B------:R-:W-:Y:S02]  /*26a0*/  LEA R38, P6, R41, R0, 0x1 ;  /* 0x0000000029267211 */ /* 0x000fe400078c08ff */
[----:B-1----:R-:W-:Y:S01]  /*26b0*/  PRMT R37, R29, 0x7632, R37 ;  /* 0x000076321d257816 */ /* 0x002fe20000000025 */
[----:B------:R-:W-:Y:S01]  /*26c0*/  VIADD R29, R35, UR6 ;  /* 0x00000006231d7c36 */ /* 0x000fe20008000000 */
[----:B------:R-:W-:Y:S01]  /*26d0*/  LEA.HI.X.SX32 R39, R41, R2, 0x1, P6 ;  /* 0x0000000229277211 */ /* 0x000fe200030f0eff */
[----:B------:R-:W-:Y:S01]  /*26e0*/  VIADD R36, R93, 0xa ;  /* 0x0000000a5d247836 */ /* 0x000fe20000000000 */
[----:B------:R-:W-:Y:S01]  /*26f0*/  LEA R34, P6, R35, R0, 0x1 ;  /* 0x0000000023227211 */ /* 0x000fe200078c08ff */
[----:B------:R0:W-:Y:S01]  /*2700*/  @P5 STG.E.U16 desc[UR12][R32.64], R37 ;  /* 0x0000002520005986 */ /* 0x0001e2000c10150c */
[----:B------:R-:W-:Y:S01]  /*2710*/  ISETP.LT.AND P5, PT, R28, UR9, !P0 ;  /* 0x000000091c007c0c */ /* 0x000fe2000c7a1270 */
[----:B------:R-:W-:Y:S01]  /*2720*/  VIADD R28, R93, 0x9 ;  /* 0x000000095d1c7836 */ /* 0x000fe20000000000 */
[----:B------:R-:W-:Y:S01]  /*2730*/  LEA.HI.X.SX32 R35, R35, R2, 0x1, P6 ;  /* 0x0000000223237211 */ /* 0x000fe200030f0eff */
[----:B------:R1:W-:Y:S03]  /*2740*/  @P4 STG.E.U16 desc[UR12][R38.64], R30 ;  /* 0x0000001e26004986 */ /* 0x0003e6000c10150c */
[----:B------:R-:W-:-:S02]  /*2750*/  ISETP.LT.AND P4, PT, R28, UR9, !P0 ;  /* 0x000000091c007c0c */ /* 0x000fc4000c781270 */
[C---:B------:R-:W-:Y:S01]  /*2760*/  LEA R28, P6, R29.reuse, R0, 0x1 ;  /* 0x000000001d1c7211 */ /* 0x040fe200078c08ff */
[----:B0-----:R-:W-:-:S03]  /*2770*/  VIADD R33, R29, UR6 ;  /* 0x000000061d217c36 */ /* 0x001fc60008000000 */
[----:B------:R-:W-:Y:S02]  /*2780*/  LEA.HI.X.SX32 R29, R29, R2, 0x1, P6 ;  /* 0x000000021d1d7211 */ /* 0x000fe400030f0eff */
[----:B-1----:R-:W-:Y:S01]  /*2790*/  PRMT R39, R30, 0x7632, R39 ;  /* 0x000076321e277816 */ /* 0x002fe20000000027 */
[C---:B------:R-:W-:Y:S01]  /*27a0*/  VIADD R37, R33.reuse, UR6 ;  /* 0x0000000621257c36 */ /* 0x040fe20008000000 */
[----:B------:R-:W-:Y:S01]  /*27b0*/  LEA R32, P6, R33, R0, 0x1 ;  /* 0x0000000021207211 */ /* 0x000fe200078c08ff */
[----:B------:R-:W-:Y:S01]  /*27c0*/  VIADD R30, R93, 0xb ;  /* 0x0000000b5d1e7836 */ /* 0x000fe20000000000 */
[----:B------:R-:W-:Y:S01]  /*27d0*/  PRMT R38, R31, 0x7632, R38 ;  /* 0x000076321f267816 */ /* 0x000fe20000000026 */
[----:B------:R0:W-:Y:S01]  /*27e0*/  @P3 STG.E.U16 desc[UR12][R34.64], R39 ;  /* 0x0000002722003986 */ /* 0x0001e2000c10150c */
[----:B------:R-:W-:Y:S02]  /*27f0*/  ISETP.LT.AND P3, PT, R36, UR9, !P0 ;  /* 0x0000000924007c0c */ /* 0x000fe4000c761270 */
[----:B------:R-:W-:Y:S01]  /*2800*/  LEA.HI.X.SX32 R33, R33, R2, 0x1, P6 ;  /* 0x0000000221217211 */ /* 0x000fe200030f0eff */
[----:B------:R1:W-:Y:S01]  /*2810*/  @P2 STG.E.U16 desc[UR12][R28.64], R31 ;  /* 0x0000001f1c002986 */ /* 0x0003e2000c10150c */
[----:B------:R-:W-:-:S02]  /*2820*/  LEA R36, P6, R37, R0, 0x1 ;  /* 0x0000000025247211 */ /* 0x000fc400078c08ff */
[----:B------:R-:W-:Y:S01]  /*2830*/  ISETP.LT.AND P2, PT, R30, UR9, !P0 ;  /* 0x000000091e007c0c */ /* 0x000fe2000c741270 */
[----:B------:R-:W-:Y:S01]  /*2840*/  VIADD R30, R93, 0xc ;  /* 0x0000000c5d1e7836 */ /* 0x000fe20000000000 */
[----:B------:R2:W-:Y:S01]  /*2850*/  @P1 STG.E.U16 desc[UR12][R32.64], R38 ;  /* 0x0000002620001986 */ /* 0x0005e2000c10150c */
[C---:B0-----:R-:W-:Y:S01]  /*2860*/  VIADD R35, R37.reuse, UR6 ;  /* 0x0000000625237c36 */ /* 0x041fe20008000000 */
[----:B------:R-:W-:Y:S02]  /*2870*/  LEA.HI.X.SX32 R37, R37, R2, 0x1, P6 ;  /* 0x0000000225257211 */ /* 0x000fe400030f0eff */
[----:B------:R-:W-:Y:S01]  /*2880*/  ISETP.LT.AND P1, PT, R30, UR9, !P0 ;  /* 0x000000091e007c0c */ /* 0x000fe2000c721270 */
[----:B-1----:R-:W-:Y:S01]  /*2890*/  VIADD R28, R93, 0xd ;  /* 0x0000000d5d1c7836 */ /* 0x002fe20000000000 */
[C---:B------:R-:W-:Y:S01]  /*28a0*/  LEA R34, P6, R35.reuse, R0, 0x1 ;  /* 0x0000000023227211 */ /* 0x040fe200078c08ff */
[----:B------:R-:W-:Y:S01]  /*28b0*/  VIADD R29, R35, UR6 ;  /* 0x00000006231d7c36 */ /* 0x000fe20008000000 */
[----:B------:R0:W-:Y:S01]  /*28c0*/  @P5 STG.E.U16 desc[UR12][R36.64], R24 ;  /* 0x0000001824005986 */ /* 0x0001e2000c10150c */
[----:B------:R-:W-:Y:S01]  /*28d0*/  VIADD R30, R93, 0xe ;  /* 0x0000000e5d1e7836 */ /* 0x000fe20000000000 */
[----:B------:R-:W-:Y:S01]  /*28e0*/  LEA.HI.X.SX32 R35, R35, R2, 0x1, P6 ;  /* 0x0000000223237211 */ /* 0x000fe200030f0eff */
[----:B------:R-:W-:Y:S01]  /*28f0*/  VIADD R31, R29, UR6 ;  /* 0x000000061d1f7c36 */ /* 0x000fe20008000000 */
[----:B------:R-:W-:-:S02]  /*2900*/  ISETP.LT.AND P5, PT, R28, UR9, !P0 ;  /* 0x000000091c007c0c */ /* 0x000fc4000c7a1270 */
[----:B------:R-:W-:Y:S01]  /*2910*/  LEA R28, P6, R29, R0, 0x1 ;  /* 0x000000001d1c7211 */ /* 0x000fe200078c08ff */
[----:B--2---:R-:W-:-:S03]  /*2920*/  VIADD R33, R31, UR6 ;  /* 0x000000061f217c36 */ /* 0x004fc60008000000 */
[----:B------:R-:W-:Y:S02]  /*2930*/  LEA.HI.X.SX32 R29, R29, R2, 0x1, P6 ;  /* 0x000000021d1d7211 */ /* 0x000fe400030f0eff */
[----:B0-----:R-:W-:Y:S01]  /*2940*/  PRMT R37, R24, 0x7632, R37 ;  /* 0x0000763218257816 */ /* 0x001fe20000000025 */
[----:B------:R-:W-:-:S04]  /*2950*/  VIADD R24, R93, 0xf ;  /* 0x0000000f5d187836 */ /* 0x000fc80000000000 */
[----:B------:R0:W-:Y:S01]  /*2960*/  @P4 STG.E.U16 desc[UR12][R34.64], R37 ;  /* 0x0000002522004986 */ /* 0x0001e2000c10150c */
[----:B------:R-:W-:Y:S02]  /*2970*/  ISETP.LT.AND P4, PT, R30, UR9, !P0 ;  /* 0x000000091e007c0c */ /* 0x000fe4000c781270 */
[----:B------:R-:W-:Y:S01]  /*2980*/  LEA R30, P6, R31, R0, 0x1 ;  /* 0x000000001f1e7211 */ /* 0x000fe200078c08ff */
[----:B------:R1:W-:Y:S01]  /*2990*/  @P3 STG.E.U16 desc[UR12][R28.64], R25 ;  /* 0x000000191c003986 */ /* 0x0003e2000c10150c */
[----:B------:R-:W-:Y:S01]  /*29a0*/  ISETP.LT.AND P3, PT, R24, UR9, !P0 ;  /* 0x0000000918007c0c */ /* 0x000fe2000c761270 */
[----:B------:R-:W-:Y:S01]  /*29b0*/  VIADD R24, R93, 0x10 ;  /* 0x000000105d187836 */ /* 0x000fe20000000000 */
[----:B------:R-:W-:Y:S02]  /*29c0*/  LEA.HI.X.SX32 R31, R31, R2, 0x1, P6 ;  /* 0x000000021f1f7211 */ /* 0x000fe400030f0eff */
[C---:B------:R-:W-:Y:S01]  /*29d0*/  LEA R32, P6, R33.reuse, R0, 0x1 ;  /* 0x0000000021207211 */ /* 0x040fe200078c08ff */
[----:B0-----:R-:W-:-:S03]  /*29e0*/  VIADD R35, R33, UR6 ;  /* 0x0000000621237c36 */ /* 0x001fc60008000000 */
[----:B------:R-:W-:Y:S02]  /*29f0*/  LEA.HI.X.SX32 R33, R33, R2, 0x1, P6 ;  /* 0x0000000221217211 */ /* 0x000fe400030f0eff */
[----:B-1----:R-:W-:Y:S01]  /*2a00*/  PRMT R29, R25, 0x7632, R29 ;  /* 0x00007632191d7816 */ /* 0x002fe2000000001d */
[C---:B------:R-:W-:Y:S01]  /*2a10*/  VIADD R25, R35.reuse, UR6 ;  /* 0x0000000623197c36 */ /* 0x040fe20008000000 */
[----:B------:R-:W-:Y:S01]  /*2a20*/  LEA R34, P6, R35, R0, 0x1 ;  /* 0x0000000023227211 */ /* 0x000fe200078c08ff */
[C---:B------:R-:W-:Y:S02]  /*2a30*/  VIADD R28, R93.reuse, 0x12 ;  /* 0x000000125d1c7836 */ /* 0x040fe40000000000 */
        /* <DEDUP_REMOVED lines=10> */
[----:B------:R-:W-:Y:S02]  /*2ae0*/  VIADD R31, R29, UR6 ;  /* 0x000000061d1f7c36 */ /* 0x000fe40008000000 */
[----:B------:R-:W-:Y:S02]  /*2af0*/  VIADD R26, R93, 0x13 ;  /* 0x000000135d1a7836 */ /* 0x000fe40000000000 */
[----:B------:R0:W-:Y:S01]  /*2b00*/  @P5 STG.E.U16 desc[UR12][R34.64], R33 ;  /* 0x0000002122005986 */ /* 0x0001e2000c10150c */
[----:B------:R-:W-:Y:S02]  /*2b10*/  ISETP.LT.AND P5, PT, R28, UR9, !P0 ;  /* 0x000000091c007c0c */ /* 0x000fe4000c7a1270 */
[----:B------:R-:W-:Y:S01]  /*2b20*/  LEA R28, P6, R29, R0, 0x1 ;  /* 0x000000001d1c7211 */ /* 0x000fe200078c08ff */
[----:B------:R1:W-:Y:S01]  /*2b30*/  @P4 STG.E.U16 desc[UR12][R24.64], R27 ;  /* 0x0000001b18004986 */ /* 0x0003e2000c10150c */
[----:B------:R-:W-:Y:S01]  /*2b40*/  ISETP.LT.AND P4, PT, R26, UR9, !P0 ;  /* 0x000000091a007c0c */ /* 0x000fe2000c781270 */
[----:B------:R-:W-:Y:S01]  /*2b50*/  VIADD R26, R93, 0x14 ;  /* 0x000000145d1a7836 */ /* 0x000fe20000000000 */
[----:B------:R-:W-:-:S02]  /*2b60*/  LEA.HI.X.SX32 R29, R29, R2, 0x1, P6 ;  /* 0x000000021d1d7211 */ /* 0x000fc400030f0eff */
[C---:B------:R-:W-:Y:S01]  /*2b70*/  LEA R30, P6, R31.reuse, R0, 0x1 ;  /* 0x000000001f1e7211 */ /* 0x040fe200078c08ff */
[----:B0-----:R-:W-:Y:S01]  /*2b80*/  VIADD R33, R31, UR6 ;  /* 0x000000061f217c36 */ /* 0x001fe20008000000 */
[----:B------:R-:W-:Y:S02]  /*2b90*/  PRMT R34, R27, 0x7632, R34 ;  /* 0x000076321b227816 */ /* 0x000fe40000000022 */
[----:B------:R-:W-:Y:S01]  /*2ba0*/  LEA.HI.X.SX32 R31, R31, R2, 0x1, P6 ;  /* 0x000000021f1f7211 */ /* 0x000fe200030f0eff */
[----:B-1----:R-:W-:Y:S01]  /*2bb0*/  VIADD R24, R93, 0x15 ;  /* 0x000000155d187836 */ /* 0x002fe20000000000 */
[C---:B------:R-:W-:Y:S01]  /*2bc0*/  LEA R32, P6, R33.reuse, R0, 0x1 ;  /* 0x0000000021207211 */ /* 0x040fe200078c08ff */
[----:B------:R-:W-:Y:S01]  /*2bd0*/  VIADD R25, R33, UR6 ;  /* 0x0000000621197c36 */ /* 0x000fe20008000000 */
[----:B------:R0:W-:Y:S01]  /*2be0*/  @P3 STG.E.U16 desc[UR12][R28.64], R34 ;  /* 0x000000221c003986 */ /* 0x0001e2000c10150c */
[----:B------:R-:W-:Y:S01]  /*2bf0*/  ISETP.LT.AND P3, PT, R26, UR9, !P0 ;  /* 0x000000091a007c0c */ /* 0x000fe2000c761270 */
[----:B------:R-:W-:Y:S01]  /*2c00*/  VIADD R26, R93, 0x16 ;  /* 0x000000165d1a7836 */ /* 0x000fe20000000000 */
[----:B------:R-:W-:Y:S01]  /*2c10*/  LEA.HI.X.SX32 R33, R33, R2, 0x1, P6 ;  /* 0x0000000221217211 */ /* 0x000fe200030f0eff */
[----:B------:R1:W-:Y:S01]  /*2c20*/  @P2 STG.E.U16 desc[UR12][R30.64], R4 ;  /* 0x000000041e002986 */ /* 0x0003e2000c10150c */
[----:B------:R-:W-:Y:S01]  /*2c30*/  ISETP.LT.AND P2, PT, R24, UR9, !P0 ;  /* 0x0000000918007c0c */ /* 0x000fe2000c741270 */
[C---:B------:R-:W-:Y:S01]  /*2c40*/  VIADD R27, R25.reuse, UR6 ;  /* 0x00000006191b7c36 */ /* 0x040fe20008000000 */
[----:B------:R-:W-:-:S04]  /*2c50*/  LEA R24, P6, R25, R0, 0x1 ;  /* 0x0000000019187211 */ /* 0x000fc800078c08ff */
[----:B------:R-:W-:Y:S01]  /*2c60*/  LEA.HI.X.SX32 R25, R25, R2, 0x1, P6 ;  /* 0x0000000219197211 */ /* 0x000fe200030f0eff */
[----:B0-----:R-:W-:Y:S01]  /*2c70*/  VIADD R29, R27, UR6 ;  /* 0x000000061b1d7c36 */ /* 0x001fe20008000000 */
[----:B-1----:R-:W-:Y:S01]  /*2c80*/  PRMT R31, R4, 0x7632, R31 ;  /* 0x00007632041f7816 */ /* 0x002fe2000000001f */
        /* <DEDUP_REMOVED lines=45> */
[----:B---3--:R1:W-:Y:S01]  /*2f60*/  @P4 STG.E.U16 desc[UR12][R26.64], R8 ;  /* 0x000000081a004986 */ /* 0x0083e2000c10150c */
        /* <DEDUP_REMOVED lines=15> */
[----:B0-----:R-:W-:Y:S01]  /*3060*/  VIADD R27, R25, UR6 ;  /* 0x00000006191b7c36 */ /* 0x001fe20008000000 */
[----:B------:R-:W-:-:S02]  /*3070*/  PRMT R28, R9, 0x7632, R28 ;  /* 0x00007632091c7816 */ /* 0x000fc4000000001c */
        /* <DEDUP_REMOVED lines=9> */
[----:B------:R-:W-:Y:S02]  /*3110*/  ISETP.LT.AND P5, PT, R4, UR9, !P0 ;  /* 0x0000000904007c0c */ /* 0x000fe4000c7a1270 */
        /* <DEDUP_REMOVED lines=14> */
[----:B0-----:R-:W-:Y:S01]  /*3200*/  VIADD R25, R9, UR6 ;  /* 0x0000000609197c36 */ /* 0x001fe20008000000 */
[----:B------:R-:W-:Y:S02]  /*3210*/  PRMT R26, R11, 0x7632, R26 ;  /* 0x000076320b1a7816 */ /* 0x000fe4000000001a */
[----:B------:R-:W-:Y:S01]  /*3220*/  LEA.HI.X.SX32 R9, R9, R2, 0x1, P6 ;  /* 0x0000000209097211 */ /* 0x000fe200030f0eff */
[----:B-1----:R-:W-:Y:S01]  /*3230*/  VIADD R4, R93, 0x25 ;  /* 0x000000255d047836 */ /* 0x002fe20000000000 */
[C---:B------:R-:W-:Y:S01]  /*3240*/  LEA R24, P6, R25.reuse, R0, 0x1 ;  /* 0x0000000019187211 */ /* 0x040fe200078c08ff */
[C---:B------:R-:W-:Y:S01]  /*3250*/  VIADD R5, R25.reuse, UR6 ;  /* 0x0000000619057c36 */ /* 0x040fe20008000000 */
[----:B------:R0:W-:Y:S01]  /*3260*/  @P2 STG.E.U16 desc[UR12][R6.64], R26 ;  /* 0x0000001a06002986 */ /* 0x0001e2000c10150c */
[----:B----4-:R-:W-:Y:S02]  /*3270*/  PRMT R11, R12, 0x7632, R11 ;  /* 0x000076320c0b7816 */ /* 0x010fe4000000000b */
[----:B------:R-:W-:Y:S01]  /*3280*/  LEA.HI.X.SX32 R25, R25, R2, 0x1, P6 ;  /* 0x0000000219197211 */ /* 0x000fe200030f0eff */
[----:B------:R1:W-:Y:S01]  /*3290*/  @P1 STG.E.U16 desc[UR12][R8.64], R12 ;  /* 0x0000000c08001986 */ /* 0x0003e2000c10150c */
[----:B------:R-:W-:-:S02]  /*32a0*/  ISETP.LT.AND P1, PT, R4, UR9, !P0 ;  /* 0x0000000904007c0c */ /* 0x000fc4000c721270 */
[----:B------:R-:W-:Y:S01]  /*32b0*/  LEA R4, P6, R5, R0, 0x1 ;  /* 0x0000000005047211 */ /* 0x000fe200078c08ff */
[----:B------:R2:W-:Y:S01]  /*32c0*/  @P5 STG.E.U16 desc[UR12][R24.64], R11 ;  /* 0x0000000b18005986 */ /* 0x0005e2000c10150c */
[----:B------:R-:W-:Y:S01]  /*32d0*/  ISETP.LT.AND P2, PT, R10, UR9, !P0 ;  /* 0x000000090a007c0c */ /* 0x000fe2000c741270 */
[----:B------:R-:W-:Y:S02]  /*32e0*/  VIADD R10, R93, 0x26 ;  /* 0x000000265d0a7836 */ /* 0x000fe40000000000 */
[C---:B0-----:R-:W-:Y:S01]  /*32f0*/  VIADD R7, R5.reuse, UR6 ;  /* 0x0000000605077c36 */ /* 0x041fe20008000000 */
[----:B------:R-:W-:Y:S02]  /*3300*/  LEA.HI.X.SX32 R5, R5, R2, 0x1, P6 ;  /* 0x0000000205057211 */ /* 0x000fe400030f0eff */
[----:B------:R-:W-:Y:S01]  /*3310*/  ISETP.LT.AND P5, PT, R10, UR9, !P0 ;  /* 0x000000090a007c0c */ /* 0x000fe2000c7a1270 */
[----:B-1----:R-:W-:Y:S01]  /*3320*/  VIADD R8, R93, 0x27 ;  /* 0x000000275d087836 */ /* 0x002fe20000000000 */
[C---:B------:R-:W-:Y:S01]  /*3330*/  LEA R6, P6, R7.reuse, R0, 0x1 ;  /* 0x0000000007067211 */ /* 0x040fe200078c08ff */
[----:B------:R-:W-:Y:S01]  /*3340*/  VIADD R9, R7, UR6 ;  /* 0x0000000607097c36 */ /* 0x000fe20008000000 */
[----:B------:R0:W-:Y:S01]  /*3350*/  @P4 STG.E.U16 desc[UR12][R4.64], R13 ;  /* 0x0000000d04004986 */ /* 0x0001e2000c10150c */
[----:B--2---:R-:W-:Y:S01]  /*3360*/  PRMT R24, R13, 0x7632, R24 ;  /* 0x000076320d187816 */ /* 0x004fe20000000018 */
[----:B------:R-:W-:Y:S01]  /*3370*/  VIADD R10, R93, 0x28 ;  /* 0x000000285d0a7836 */ /* 0x000fe20000000000 */
[----:B------:R-:W-:Y:S01]  /*3380*/  ISETP.LT.AND P4, PT, R8, UR9, !P0 ;  /* 0x0000000908007c0c */ /* 0x000fe2000c781270 */
[----:B------:R-:W-:Y:S01]  /*3390*/  VIADD R11, R9, UR6 ;  /* 0x00000006090b7c36 */ /* 0x000fe20008000000 */
[----:B------:R-:W-:Y:S01]  /*33a0*/  LEA.HI.X.SX32 R7, R7, R2, 0x1, P6 ;  /* 0x0000000207077211 */ /* 0x000fe200030f0eff */
[----:B------:R-:W-:Y:S01]  /*33b0*/  VIADD R12, R93, 0x2a ;  /* 0x0000002a5d0c7836 */ /* 0x000fe20000000000 */
[----:B------:R-:W-:-:S03]  /*33c0*/  LEA R8, P6, R9, R0, 0x1 ;  /* 0x0000000009087211 */ /* 0x000fc600078c08ff */
[----:B------:R1:W-:Y:S01]  /*33d0*/  @P3 STG.E.U16 desc[UR12][R6.64], R24 ;  /* 0x0000001806003986 */ /* 0x0003e2000c10150c */
[----:B------:R-:W-:Y:S01]  /*33e0*/  LEA.HI.X.SX32 R9, R9, R2, 0x1, P6 ;  /* 0x0000000209097211 */ /* 0x000fe200030f0eff */
[----:B0-----:R-:W-:Y:S01]  /*33f0*/  VIADD R4, R93, 0x29 ;  /* 0x000000295d047836 */ /* 0x001fe20000000000 */
[----:B------:R-:W-:Y:S01]  /*3400*/  ISETP.LT.AND P3, PT, R10, UR9, !P0 ;  /* 0x000000090a007c0c */ /* 0x000fe2000c761270 */
[C---:B------:R-:W-:Y:S01]  /*3410*/  VIADD R5, R11.reuse, UR6 ;  /* 0x000000060b057c36 */ /* 0x040fe20008000000 */
[C---:B------:R-:W-:Y:S01]  /*3420*/  LEA R10, P6, R11.reuse, R0, 0x1 ;  /* 0x000000000b0a7211 */ /* 0x040fe200078c08ff */
[----:B------:R0:W-:Y:S01]  /*3430*/  @P2 STG.E.U16 desc[UR12][R8.64], R14 ;  /* 0x0000000e08002986 */ /* 0x0001e2000c10150c */
[----:B------:R-:W-:Y:S02]  /*3440*/  ISETP.LT.AND P2, PT, R4, UR9, !P0 ;  /* 0x0000000904007c0c */ /* 0x000fe4000c741270 */
[----:B------:R-:W-:Y:S02]  /*3450*/  LEA.HI.X.SX32 R11, R11, R2, 0x1, P6 ;  /* 0x000000020b0b7211 */ /* 0x000fe400030f0eff */
[C---:B------:R-:W-:Y:S01]  /*3460*/  LEA R4, P6, R5.reuse, R0, 0x1 ;  /* 0x0000000005047211 */ /* 0x040fe200078c08ff */
[----:B-1----:R-:W-:Y:S01]  /*3470*/  VIADD R7, R5, UR6 ;  /* 0x0000000605077c36 */ /* 0x002fe20008000000 */
[----:B------:R-:W-:-:S02]  /*3480*/  PRMT R13, R14, 0x7632, R13 ;  /* 0x000076320e0d7816 */ /* 0x000fc4000000000d */
[----:B------:R-:W-:Y:S02]  /*3490*/  LEA.HI.X.SX32 R5, R5, R2, 0x1, P6 ;  /* 0x0000000205057211 */ /* 0x000fe400030f0eff */
[----:B------:R-:W-:Y:S01]  /*34a0*/  LEA R6, P6, R7, R0, 0x1 ;  /* 0x0000000007067211 */ /* 0x000fe200078c08ff */
[----:B0-----:R-:W-:Y:S01]  /*34b0*/  VIADD R8, R93, 0x2b ;  /* 0x0000002b5d087836 */ /* 0x001fe20000000000 */
[----:B------:R0:W-:Y:S01]  /*34c0*/  @P1 STG.E.U16 desc[UR12][R10.64], R13 ;  /* 0x0000000d0a001986 */ /* 0x0001e2000c10150c */
[C---:B------:R-:W-:Y:S01]  /*34d0*/  VIADD R9, R7.reuse, UR6 ;  /* 0x0000000607097c36 */ /* 0x040fe20008000000 */
[----:B------:R-:W-:Y:S02]  /*34e0*/  LEA.HI.X.SX32 R7, R7, R2, 0x1, P6 ;  /* 0x0000000207077211 */ /* 0x000fe400030f0eff */
[----:B------:R1:W-:Y:S01]  /*34f0*/  @P5 STG.E.U16 desc[UR12][R4.64], R15 ;  /* 0x0000000f04005986 */ /* 0x0003e2000c10150c */
[----:B------:R-:W-:Y:S02]  /*3500*/  ISETP.LT.AND P5, PT, R8, UR9, !P0 ;  /* 0x0000000908007c0c */ /* 0x000fe4000c7a1270 */
[----:B------:R-:W-:-:S02]  /*3510*/  LEA R8, P6, R9, R0, 0x1 ;  /* 0x0000000009087211 */ /* 0x000fc400078c08ff */
[----:B------:R-:W-:Y:S01]  /*3520*/  ISETP.LT.AND P1, PT, R12, UR9, !P0 ;  /* 0x000000090c007c0c */ /* 0x000fe2000c721270 */
[C---:B------:R-:W-:Y:S01]  /*3530*/  VIADD R12, R93.reuse, 0x2e ;  /* 0x0000002e5d0c7836 */ /* 0x040fe20000000000 */
[----:B-----5:R-:W-:Y:S01]  /*3540*/  PRMT R14, R20, 0x7632, R14 ;  /* 0x00007632140e7816 */ /* 0x020fe2000000000e */
[----:B0-----:R-:W-:Y:S01]  /*3550*/  VIADD R10, R93, 0x2c ;  /* 0x0000002c5d0a7836 */ /* 0x001fe20000000000 */
[----:B------:R-:W-:Y:S01]  /*3560*/  PRMT R13, R15, 0x7632, R13 ;  /* 0x000076320f0d7816 */ /* 0x000fe2000000000d */
[C---:B------:R-:W-:Y:S01]  /*3570*/  VIADD R11, R9.reuse, UR6 ;  /* 0x00000006090b7c36 */ /* 0x040fe20008000000 */
[----:B------:R-:W-:Y:S01]  /*3580*/  LEA.HI.X.SX32 R9, R9, R2, 0x1, P6 ;  /* 0x0000000209097211 */ /* 0x000fe200030f0eff */
[----:B-1----:R-:W-:Y:S02]  /*3590*/  VIADD R4, R93, 0x2d ;  /* 0x0000002d5d047836 */ /* 0x002fe40000000000 */
[----:B------:R0:W-:Y:S01]  /*35a0*/  @P4 STG.E.U16 desc[UR12][R6.64], R13 ;  /* 0x0000000d06004986 */ /* 0x0001e2000c10150c */
[----:B------:R-:W-:Y:S01]  /*35b0*/  ISETP.LT.AND P4, PT, R10, UR9, !P0 ;  /* 0x000000090a007c0c */ /* 0x000fe2000c781270 */
[C---:B------:R-:W-:Y:S01]  /*35c0*/  VIADD R5, R11.reuse, UR6 ;  /* 0x000000060b057c36 */ /* 0x040fe20008000000 */
[----:B------:R-:W-:Y:S01]  /*35d0*/  LEA R10, P6, R11, R0, 0x1 ;  /* 0x000000000b0a7211 */ /* 0x000fe200078c08ff */
[----:B------:R1:W-:Y:S01]  /*35e0*/  @P3 STG.E.U16 desc[UR12][R8.64], R20 ;  /* 0x0000001408003986 */ /* 0x0003e2000c10150c */
[----:B------:R-:W-:-:S02]  /*35f0*/  ISETP.LT.AND P3, PT, R4, UR9, !P0 ;  /* 0x0000000904007c0c */ /* 0x000fc4000c761270 */
[----:B------:R-:W-:Y:S02]  /*3600*/  LEA.HI.X.SX32 R11, R11, R2, 0x1, P6 ;  /* 0x000000020b0b7211 */ /* 0x000fe400030f0eff */
[C---:B------:R-:W-:Y:S01]  /*3610*/  LEA R4, P6, R5.reuse, R0, 0x1 ;  /* 0x0000000005047211 */ /* 0x040fe200078c08ff */
[----:B0-----:R-:W-:-:S03]  /*3620*/  VIADD R7, R5, UR6 ;  /* 0x0000000605077c36 */ /* 0x001fc60008000000 */
[----:B------:R-:W-:Y:S01]  /*3630*/  LEA.HI.X.SX32 R5, R5, R2, 0x1, P6 ;  /* 0x0000000205057211 */ /* 0x000fe200030f0eff */
[----:B------:R0:W-:Y:S01]  /*3640*/  @P2 STG.E.U16 desc[UR12][R10.64], R14 ;  /* 0x0000000e0a002986 */ /* 0x0001e2000c10150c */
[----:B------:R-:W-:Y:S01]  /*3650*/  PRMT R13, R21, 0x7632, R13 ;  /* 0x00007632150d7816 */ /* 0x000fe2000000000d */
[----:B-1----:R-:W-:Y:S01]  /*3660*/  VIADD R8, R93, 0x2f ;  /* 0x0000002f5d087836 */ /* 0x002fe20000000000 */
[C---:B------:R-:W-:Y:S01]  /*3670*/  LEA R6, P6, R7.reuse, R0, 0x1 ;  /* 0x0000000007067211 */ /* 0x040fe200078c08ff */
[----:B------:R-:W-:Y:S01]  /*3680*/  VIADD R9, R7, UR6 ;  /* 0x0000000607097c36 */ /* 0x000fe20008000000 */
[----:B------:R1:W-:Y:S01]  /*3690*/  @P1 STG.E.U16 desc[UR12][R4.64], R21 ;  /* 0x0000001504001986 */ /* 0x0003e2000c10150c */
[----:B------:R-:W-:Y:S01]  /*36a0*/  ISETP.LT.AND P2, PT, R12, UR9, !P0 ;  /* 0x000000090c007c0c */ /* 0x000fe2000c741270 */
[----:B------:R-:W-:Y:S01]  /*36b0*/  VIADD R12, R93, 0x32 ;  /* 0x000000325d0c7836 */ /* 0x000fe20000000000 */
[----:B------:R-:W-:Y:S02]  /*36c0*/  ISETP.LT.AND P1, PT, R8, UR9, !P0 ;  /* 0x0000000908007c0c */ /* 0x000fe4000c721270 */
[----:B------:R-:W-:-:S02]  /*36d0*/  LEA.HI.X.SX32 R7, R7, R2, 0x1, P6 ;  /* 0x0000000207077211 */ /* 0x000fc400030f0eff */
[----:B------:R-:W-:Y:S01]  /*36e0*/  LEA R8, P6, R9, R0, 0x1 ;  /* 0x0000000009087211 */ /* 0x000fe200078c08ff */
[----:B0-----:R-:W-:Y:S01]  /*36f0*/  VIADD R10, R93, 0x30 ;  /* 0x000000305d0a7836 */ /* 0x001fe20000000000 */
[----:B------:R-:W-:Y:S01]  /*3700*/  PRMT R14, R22, 0x7632, R14 ;  /* 0x00007632160e7816 */ /* 0x000fe2000000000e */
[C---:B------:R-:W-:Y:S01]  /*3710*/  VIADD R11, R9.reuse, UR6 ;  /* 0x00000006090b7c36 */ /* 0x040fe20008000000 */
[----:B------:R-:W-:Y:S01]  /*3720*/  LEA.HI.X.SX32 R9, R9, R2, 0x1, P6 ;  /* 0x0000000209097211 */ /* 0x000fe200030f0eff */
[----:B------:R0:W-:Y:S01]  /*3730*/  @P5 STG.E.U16 desc[UR12][R6.64], R13 ;  /* 0x0000000d06005986 */ /* 0x0001e2000c10150c */
[----:B------:R-:W-:Y:S01]  /*3740*/  ISETP.LT.AND P5, PT, R10, UR9, !P0 ;  /* 0x000000090a007c0c */ /* 0x000fe2000c7a1270 */
[----:B-1----:R-:W-:Y:S01]  /*3750*/  VIADD R4, R93, 0x31 ;  /* 0x000000315d047836 */ /* 0x002fe20000000000 */
[C---:B------:R-:W-:Y:S01]  /*3760*/  LEA R10, P6, R11.reuse, R0, 0x1 ;  /* 0x000000000b0a7211 */ /* 0x040fe200078c08ff */
[----:B------:R-:W-:Y:S01]  /*3770*/  VIADD R5, R11, UR6 ;  /* 0x000000060b057c36 */ /* 0x000fe20008000000 */
[----:B------:R1:W-:Y:S01]  /*3780*/  @P4 STG.E.U16 desc[UR12][R8.64], R22 ;  /* 0x0000001608004986 */ /* 0x0003e2000c10150c */
[----:B------:R-:W-:-:S02]  /*3790*/  PRMT R20, R17, 0x7632, R20 ;  /* 0x0000763211147816 */ /* 0x000fc40000000014 */
[----:B------:R-:W-:Y:S02]  /*37a0*/  LEA.HI.X.SX32 R11, R11, R2, 0x1, P6 ;  /* 0x000000020b0b7211 */ /* 0x000fe400030f0eff */
[----:B------:R-:W-:Y:S02]  /*37b0*/  ISETP.LT.AND P4, PT, R4, UR9, !P0 ;  /* 0x0000000904007c0c */ /* 0x000fe4000c781270 */
[C---:B------:R-:W-:Y:S01]  /*37c0*/  LEA R4, P6, R5.reuse, R0, 0x1 ;  /* 0x0000000005047211 */ /* 0x040fe200078c08ff */
[----:B0-----:R-:W-:Y:S01]  /*37d0*/  VIADD R7, R5, UR6 ;  /* 0x0000000605077c36 */ /* 0x001fe20008000000 */
[----:B------:R0:W-:Y:S01]  /*37e0*/  @P3 STG.E.U16 desc[UR12][R10.64], R14 ;  /* 0x0000000e0a003986 */ /* 0x0001e2000c10150c */
[----:B------:R-:W-:Y:S02]  /*37f0*/  PRMT R13, R23, 0x7632, R13 ;  /* 0x00007632170d7816 */ /* 0x000fe4000000000d */
[----:B------:R-:W-:Y:S01]  /*3800*/  LEA.HI.X.SX32 R5, R5, R2, 0x1, P6 ;  /* 0x0000000205057211 */ /* 0x000fe200030f0eff */
[----:B-1----:R-:W-:Y:S01]  /*3810*/  VIADD R8, R93, 0x33 ;  /* 0x000000335d087836 */ /* 0x002fe20000000000 */
[C---:B------:R-:W-:Y:S01]  /*3820*/  LEA R6, P6, R7.reuse, R0, 0x1 ;  /* 0x0000000007067211 */ /* 0x040fe200078c08ff */
[C---:B------:R-:W-:Y:S01]  /*3830*/  VIADD R9, R7.reuse, UR6 ;  /* 0x0000000607097c36 */ /* 0x040fe20008000000 */
[----:B------:R-:W-:Y:S01]  /*3840*/  ISETP.LT.AND P3, PT, R12, UR9, !P0 ;  /* 0x000000090c007c0c */ /* 0x000fe2000c761270 */
[----:B------:R1:W-:Y:S01]  /*3850*/  @P2 STG.E.U16 desc[UR12][R4.64], R23 ;  /* 0x0000001704002986 */ /* 0x0003e2000c10150c */
[----:B------:R-:W-:-:S02]  /*3860*/  LEA.HI.X.SX32 R7, R7, R2, 0x1, P6 ;  /* 0x0000000207077211 */ /* 0x000fc400030f0eff */
[----:B------:R-:W-:Y:S01]  /*3870*/  ISETP.LT.AND P2, PT, R8, UR9, !P0 ;  /* 0x0000000908007c0c */ /* 0x000fe2000c741270 */
[----:B0-----:R-:W-:Y:S01]  /*3880*/  VIADD R10, R93, 0x34 ;  /* 0x000000345d0a7836 */ /* 0x001fe20000000000 */
[C---:B------:R-:W-:Y:S01]  /*3890*/  LEA R8, P6, R9.reuse, R0, 0x1 ;  /* 0x0000000009087211 */ /* 0x040fe200078c08ff */
[----:B------:R-:W-:Y:S01]  /*38a0*/  VIADD R11, R9, UR6 ;  /* 0x00000006090b7c36 */ /* 0x000fe20008000000 */
[----:B------:R0:W-:Y:S01]  /*38b0*/  @P1 STG.E.U16 desc[UR12][R6.64], R13 ;  /* 0x0000000d06001986 */ /* 0x0001e2000c10150c */
[----:B------:R-:W-:Y:S01]  /*38c0*/  VIADD R14, R93, 0x38 ;  /* 0x000000385d0e7836 */ /* 0x000fe20000000000 */
[----:B------:R-:W-:Y:S02]  /*38d0*/  LEA.HI.X.SX32 R9, R9, R2, 0x1, P6 ;  /* 0x0000000209097211 */ /* 0x000fe400030f0eff */
[----:B------:R-:W-:Y:S01]  /*38e0*/  ISETP.LT.AND P1, PT, R10, UR9, !P0 ;  /* 0x000000090a007c0c */ /* 0x000fe2000c721270 */
[C---:B-1----:R-:W-:Y:S01]  /*38f0*/  VIADD R5, R11.reuse, UR6 ;  /* 0x000000060b057c36 */ /* 0x042fe20008000000 */
[----:B------:R-:W-:Y:S01]  /*3900*/  LEA R10, P6, R11, R0, 0x1 ;  /* 0x000000000b0a7211 */ /* 0x000fe200078c08ff */
[----:B------:R-:W-:Y:S01]  /*3910*/  VIADD R4, R93, 0x35 ;  /* 0x000000355d047836 */ /* 0x000fe20000000000 */
[----:B------:R1:W-:Y:S02]  /*3920*/  @P5 STG.E.U16 desc[UR12][R8.64], R16 ;  /* 0x0000001008005986 */ /* 0x0003e4000c10150c */
[----:B------:R-:W-:-:S02]  /*3930*/  LEA.HI.X.SX32 R11, R11, R2, 0x1, P6 ;  /* 0x000000020b0b7211 */ /* 0x000fc400030f0eff */
[----:B------:R-:W-:Y:S02]  /*3940*/  LEA R12, P6, R5, R0, 0x1 ;  /* 0x00000000050c7211 */ /* 0x000fe400078c08ff */
[----:B------:R-:W-:Y:S01]  /*3950*/  ISETP.LT.AND P5, PT, R4, UR9, !P0 ;  /* 0x0000000904007c0c */ /* 0x000fe2000c7a1270 */
[----:B------:R-:W-:Y:S01]  /*3960*/  VIADD R4, R93, 0x36 ;  /* 0x000000365d047836 */ /* 0x000fe20000000000 */
[C---:B0-----:R-:W-:Y:S01]  /*3970*/  LEA.HI.X.SX32 R13, R5.reuse, R2, 0x1, P6 ;  /* 0x00000002050d7211 */ /* 0x041fe200030f0eff */
[----:B------:R-:W-:Y:S01]  /*3980*/  VIADD R5, R5, UR6 ;  /* 0x0000000605057c36 */ /* 0x000fe20008000000 */
[----:B-1----:R-:W-:-:S03]  /*3990*/  PRMT R9, R16, 0x7632, R9 ;  /* 0x0000763210097816 */ /* 0x002fc60000000009 */
[C---:B------:R-:W-:Y:S01]  /*39a0*/  VIADD R15, R5.reuse, UR6 ;  /* 0x00000006050f7c36 */ /* 0x040fe20008000000 */
[----:B------:R-:W-:Y:S01]  /*39b0*/  LEA R8, P6, R5, R0, 0x1 ;  /* 0x0000000005087211 */ /* 0x000fe200078c08ff */
[C---:B------:R-:W-:Y:S01]  /*39c0*/  VIADD R16, R93.reuse, 0x3a ;  /* 0x0000003a5d107836 */ /* 0x040fe20000000000 */
[----:B------:R0:W-:Y:S01]  /*39d0*/  @P4 STG.E.U16 desc[UR12][R10.64], R9 ;  /* 0x000000090a004986 */ /* 0x0001e2000c10150c */
[----:B------:R-:W-:Y:S01]  /*39e0*/  ISETP.LT.AND P4, PT, R4, UR9, !P0 ;  /* 0x0000000904007c0c */ /* 0x000fe2000c781270 */
[----:B------:R-:W-:Y:S02]  /*39f0*/  VIADD R4, R93, 0x37 ;  /* 0x000000375d047836 */ /* 0x000fe40000000000 */
[----:B------:R1:W-:Y:S01]  /*3a00*/  @P3 STG.E.U16 desc[UR12][R12.64], R17 ;  /* 0x000000110c003986 */ /* 0x0003e2000c10150c */
[----:B------:R-:W-:Y:S02]  /*3a10*/  VIADD R21, R15, UR6 ;  /* 0x000000060f157c36 */ /* 0x000fe40008000000 */
[----:B------:R-:W-:-:S02]  /*3a20*/  ISETP.LT.AND P3, PT, R4, UR9, !P0 ;  /* 0x0000000904007c0c */ /* 0x000fc4000c761270 */
[----:B0-----:R-:W-:Y:S02]  /*3a30*/  LEA.HI.X.SX32 R9, R5, R2, 0x1, P6 ;  /* 0x0000000205097211 */ /* 0x001fe400030f0eff */
[----:B------:R0:W2:Y:S01]  /*3a40*/  LDS.128 R4, [R3] ;  /* 0x0000000003047984 */ /* 0x0000a20000000c00 */
[----:B------:R-:W-:Y:S01]  /*3a50*/  LEA R10, P6, R15, R0, 0x1 ;  /* 0x000000000f0a7211 */ /* 0x000fe200078c08ff */
[----:B-1----:R-:W-:Y:S01]  /*3a60*/  VIADD R13, R93, 0x39 ;  /* 0x000000395d0d7836 */ /* 0x002fe20000000000 */
[----:B------:R-:W-:Y:S01]  /*3a70*/  PRMT R17, R18, 0x7632, R17 ;  /* 0x0000763212117816 */ /* 0x000fe20000000011 */
[----:B------:R1:W-:Y:S01]  /*3a80*/  @P2 STG.E.U16 desc[UR12][R8.64], R20 ;  /* 0x0000001408002986 */ /* 0x0003e2000c10150c */
[----:B------:R-:W-:Y:S01]  /*3a90*/  LEA.HI.X.SX32 R11, R15, R2, 0x1, P6 ;  /* 0x000000020f0b7211 */ /* 0x000fe200030f0eff */
[C---:B------:R-:W-:Y:S01]  /*3aa0*/  VIADD R15, R21.reuse, UR6 ;  /* 0x00000006150f7c36 */ /* 0x040fe20008000000 */
[----:B------:R-:W-:Y:S02]  /*3ab0*/  LEA R12, P6, R21, R0, 0x1 ;  /* 0x00000000150c7211 */ /* 0x000fe400078c08ff */
[----:B------:R-:W-:Y:S01]  /*3ac0*/  ISETP.LT.AND P2, PT, R14, UR9, !P0 ;  /* 0x000000090e007c0c */ /* 0x000fe2000c741270 */
[----:B------:R3:W-:Y:S01]  /*3ad0*/  @P1 STG.E.U16 desc[UR12][R10.64], R18 ;  /* 0x000000120a001986 */ /* 0x0007e2000c10150c */
[----:B------:R-:W-:Y:S01]  /*3ae0*/  ISETP.LT.AND P1, PT, R13, UR9, !P0 ;  /* 0x000000090d007c0c */ /* 0x000fe2000c721270 */
[----:B0-----:R-:W-:Y:S01]  /*3af0*/  VIADD R3, R15, UR6 ;  /* 0x000000060f037c36 */ /* 0x001fe20008000000 */
[----:B------:R-:W-:-:S02]  /*3b00*/  LEA.HI.X.SX32 R13, R21, R2, 0x1, P6 ;  /* 0x00000002150d7211 */ /* 0x000fc400030f0eff */
[----:B------:R-:W-:Y:S01]  /*3b10*/  LEA R14, P6, R15, R0, 0x1 ;  /* 0x000000000f0e7211 */ /* 0x000fe200078c08ff */
[----:B-1----:R-:W-:Y:S02]  /*3b20*/  VIADD R9, R93, 0x3b ;  /* 0x0000003b5d097836 */ /* 0x002fe40000000000 */
[----:B------:R0:W-:Y:S01]  /*3b30*/  @P5 STG.E.U16 desc[UR12][R12.64], R17 ;  /* 0x000000110c005986 */ /* 0x0001e2000c10150c */
[----:B------:R-:W-:Y:S02]  /*3b40*/  LEA.HI.X.SX32 R15, R15, R2, 0x1, P6 ;  /* 0x000000020f0f7211 */ /* 0x000fe400030f0eff */
[C---:B------:R-:W-:Y:S01]  /*3b50*/  LEA R8, P6, R3.reuse, R0, 0x1 ;  /* 0x0000000003087211 */ /* 0x040fe200078c08ff */
[----:B---3--:R-:W-:Y:S01]  /*3b60*/  VIADD R11, R3, UR6 ;  /* 0x00000006030b7c36 */ /* 0x008fe20008000000 */
[----:B------:R-:W-:Y:S01]  /*3b70*/  ISETP.LT.AND P5, PT, R16, UR9, !P0 ;  /* 0x0000000910007c0c */ /* 0x000fe2000c7a1270 */
[----:B------:R1:W-:Y:S01]  /*3b80*/  @P4 STG.E.U16 desc[UR12][R14.64], R19 ;  /* 0x000000130e004986 */ /* 0x0003e2000c10150c */
[----:B------:R-:W-:Y:S01]  /*3b90*/  ISETP.LT.AND P4, PT, R9, UR9, !P0 ;  /* 0x0000000909007c0c */ /* 0x000fe2000c781270 */
[----:B------:R-:W-:Y:S01]  /*3ba0*/  VIADD R16, R93, 0x3c ;  /* 0x0000003c5d107836 */ /* 0x000fe20000000000 */
[----:B------:R-:W-:Y:S01]  /*3bb0*/  LEA.HI.X.SX32 R9, R3, R2, 0x1, P6 ;  /* 0x0000000203097211 */ /* 0x000fe200030f0eff */
[C---:B------:R-:W-:Y:S01]  /*3bc0*/  VIADD R3, R11.reuse, UR6 ;  /* 0x000000060b037c36 */ /* 0x040fe20008000000 */
[----:B------:R-:W-:-:S02]  /*3bd0*/  LEA R10, P6, R11, R0, 0x1 ;  /* 0x000000000b0a7211 */ /* 0x000fc400078c08ff */
[----:B0-----:R-:W-:Y:S02]  /*3be0*/  PRMT R13, R19, 0x7632, R13 ;  /* 0x00007632130d7816 */ /* 0x001fe4000000000d */
[----:B------:R-:W-:Y:S02]  /*3bf0*/  LEA.HI.X.SX32 R11, R11, R2, 0x1, P6 ;  /* 0x000000020b0b7211 */ /* 0x000fe400030f0eff */
[C---:B------:R-:W-:Y:S01]  /*3c00*/  LEA R12, P6, R3.reuse, R0, 0x1 ;  /* 0x00000000030c7211 */ /* 0x040fe200078c08ff */
[----:B-1----:R-:W-:Y:S01]  /*3c10*/  VIADD R15, R3, UR6 ;  /* 0x00000006030f7c36 */ /* 0x002fe20008000000 */
[----:B------:R0:W-:Y:S01]  /*3c20*/  @P3 STG.E.U16 desc[UR12][R8.64], R13 ;  /* 0x0000000d08003986 */ /* 0x0001e2000c10150c */
[----:B------:R-:W-:Y:S01]  /*3c30*/  VIADD R14, R93, 0x3d ;  /* 0x0000003d5d0e7836 */ /* 0x000fe20000000000 */
[----:B------:R-:W-:Y:S02]  /*3c40*/  ISETP.LT.AND P3, PT, R16, UR9, !P0 ;  /* 0x0000000910007c0c */ /* 0x000fe4000c761270 */
[----:B--2---:R1:W-:Y:S02]  /*3c50*/  @P2 STG.E.U16 desc[UR12][R10.64], R4 ;  /* 0x000000040a002986 */ /* 0x0043e4000c10150c */
[----:B------:R-:W-:-:S02]  /*3c60*/  ISETP.LT.AND P2, PT, R14, UR9, !P0 ;  /* 0x000000090e007c0c */ /* 0x000fc4000c741270 */
[----:B0-----:R-:W-:Y:S01]  /*3c70*/  LEA.HI.X.SX32 R13, R3, R2, 0x1, P6 ;  /* 0x00000002030d7211 */ /* 0x001fe200030f0eff */
[C---:B------:R-:W-:Y:S01]  /*3c80*/  VIADD R3, R15.reuse, UR6 ;  /* 0x000000060f037c36 */ /* 0x040fe20008000000 */
[----:B------:R-:W-:Y:S02]  /*3c90*/  PRMT R9, R4, 0x7632, R9 ;  /* 0x0000763204097816 */ /* 0x000fe40000000009 */
[-C--:B------:R-:W-:Y:S01]  /*3ca0*/  LEA R14, P6, R15, R0.reuse, 0x1 ;  /* 0x000000000f0e7211 */ /* 0x080fe200078c08ff */
[C---:B------:R-:W-:Y:S02]  /*3cb0*/  VIADD R17, R3.reuse, UR6 ;  /* 0x0000000603117c36 */ /* 0x040fe40008000000 */
[----:B------:R0:W-:Y:S01]  /*3cc0*/  @P1 STG.E.U16 desc[UR12][R12.64], R9 ;  /* 0x000000090c001986 */ /* 0x0001e2000c10150c */
[----:B------:R-:W-:Y:S01]  /*3cd0*/  LEA R8, P1, R3, R0, 0x1 ;  /* 0x0000000003087211 */ /* 0x000fe200078208ff */
[----:B------:R-:W-:Y:S01]  /*3ce0*/  VIADD R19, R17, UR6 ;  /* 0x0000000611137c36 */ /* 0x000fe20008000000 */
[----:B------:R-:W-:Y:S01]  /*3cf0*/  LEA.HI.X.SX32 R15, R15, R2, 0x1, P6 ;  /* 0x000000020f0f7211 */ /* 0x000fe200030f0eff */
[----:B-1----:R-:W-:Y:S01]  /*3d00*/  VIADD R4, R93, 0x3e ;  /* 0x0000003e5d047836 */ /* 0x002fe20000000000 */
[----:B------:R-:W-:Y:S01]  /*3d10*/  LEA R10, P6, R17, R0, 0x1 ;  /* 0x00000000110a7211 */ /* 0x000fe200078c08ff */
[----:B------:R-:W-:-:S02]  /*3d20*/  VIADD R21, R19, UR6 ;  /* 0x0000000613157c36 */ /* 0x000fc40008000000 */
[----:B------:R-:W-:Y:S01]  /*3d30*/  VIADD R93, R93, 0x3f ;  /* 0x0000003f5d5d7836 */ /* 0x000fe20000000000 */
[----:B------:R-:W-:Y:S01]  /*3d40*/  LEA.HI.X.SX32 R11, R17, R2, 0x1, P6 ;  /* 0x00000002110b7211 */ /* 0x000fe200030f0eff */
[----:B------:R1:W-:Y:S01]  /*3d50*/  @P5 STG.E.U16 desc[UR12][R14.64], R5 ;  /* 0x000000050e005986 */ /* 0x0003e2000c10150c */
[----:B------:R-:W-:Y:S02]  /*3d60*/  LEA R16, P6, R19, R0, 0x1 ;  /* 0x0000000013107211 */ /* 0x000fe400078c08ff */
[----:B0-----:R-:W-:Y:S01]  /*3d70*/  LEA.HI.X.SX32 R9, R3, R2, 0x1, P1 ;  /* 0x0000000203097211 */ /* 0x001fe200008f0eff */
[C---:B------:R-:W-:Y:S01]  /*3d80*/  VIADD R3, R21.reuse, UR6 ;  /* 0x0000000615037c36 */ /* 0x040fe20008000000 */
[----:B------:R-:W-:Y:S02]  /*3d90*/  LEA R12, P1, R21, R0, 0x1 ;  /* 0x00000000150c7211 */ /* 0x000fe400078208ff */
[-C--:B------:R-:W-:Y:S02]  /*3da0*/  LEA.HI.X.SX32 R17, R19, R2.reuse, 0x1, P6 ;  /* 0x0000000213117211 */ /* 0x080fe400030f0eff */
[----:B------:R-:W-:-:S02]  /*3db0*/  LEA.HI.X.SX32 R13, R21, R2, 0x1, P1 ;  /* 0x00000002150d7211 */ /* 0x000fc400008f0eff */
[----:B------:R-:W-:Y:S02]  /*3dc0*/  ISETP.LT.AND P1, PT, R4, UR9, !P0 ;  /* 0x0000000904007c0c */ /* 0x000fe4000c721270 */
[----:B------:R-:W-:Y:S02]  /*3dd0*/  ISETP.LT.AND P0, PT, R93, UR9, !P0 ;  /* 0x000000095d007c0c */ /* 0x000fe4000c701270 */
[----:B------:R-:W-:Y:S02]  /*3de0*/  PRMT R4, R5, 0x7632, R4 ;  /* 0x0000763205047816 */ /* 0x000fe40000000004 */
[C---:B------:R-:W-:Y:S02]  /*3df0*/  LEA R18, P6, R3.reuse, R0, 0x1 ;  /* 0x0000000003127211 */ /* 0x040fe400078c08ff */
[----:B------:R-:W-:Y:S01]  /*3e00*/  PRMT R0, R6, 0x7632, R0 ;  /* 0x0000763206007816 */ /* 0x000fe20000000000 */
[----:B------:R1:W-:Y:S01]  /*3e10*/  @P4 STG.E.U16 desc[UR12][R8.64], R4 ;  /* 0x0000000408004986 */ /* 0x0003e2000c10150c */
[----:B------:R-:W-:-:S03]  /*3e20*/  LEA.HI.X.SX32 R19, R3, R2, 0x1, P6 ;  /* 0x0000000203137211 */ /* 0x000fc600030f0eff */
[----:B------:R1:W-:Y:S04]  /*3e30*/  @P3 STG.E.U16 desc[UR12][R10.64], R6 ;  /* 0x000000060a003986 */ /* 0x0003e8000c10150c */
[----:B------:R1:W-:Y:S04]  /*3e40*/  @P2 STG.E.U16 desc[UR12][R16.64], R0 ;  /* 0x0000000010002986 */ /* 0x0003e8000c10150c */
[----:B------:R1:W-:Y:S01]  /*3e50*/  @P1 STG.E.U16 desc[UR12][R12.64], R7 ;  /* 0x000000070c001986 */ /* 0x0003e2000c10150c */
[----:B------:R-:W-:Y:S05]  /*3e60*/  @!P0 EXIT ;  /* 0x000000000000894d */ /* 0x000fea0003800000 */
[----:B-1----:R-:W-:-:S05]  /*3e70*/  PRMT R9, R7, 0x7632, R9 ;  /* 0x0000763207097816 */ /* 0x002fca0000000009 */
[----:B------:R-:W-:Y:S01]  /*3e80*/  STG.E.U16 desc[UR12][R18.64], R9 ;  /* 0x0000000912007986 */ /* 0x000fe2000c10150c */
[----:B------:R-:W-:Y:S05]  /*3e90*/  EXIT ;  /* 0x000000000000794d */ /* 0x000fea0003800000 */
.L_x_2:
[----:B------:R-:W-:-:S00]  /*3ea0*/  BRA `(.L_x_2) ;  /* 0xfffffffc00fc7947 */ /* 0x000fc0000383ffff */
[----:B------:R-:W-:-:S00]  /*3eb0*/  NOP ;  /* 0x0000000000007918 */ /* 0x000fc00000000000 */
        /* <DEDUP_REMOVED lines=12> */
.L_x_3:


//--------------------- .nv.shared.matmul_kernel  --------------------------
	.section	.nv.shared.matmul_kernel,"aw",@nobits
	.sectionflags	@""
	.align	16
	.zero		1024


//--------------------- .nv.shared.reserved.0     --------------------------
	.section	.nv.shared.reserved.0,"aw",@nobits
	.weak		__nv_reservedSMEM_offset_0_alias
	.size		__nv_reservedSMEM_offset_0_alias, 0, 0
	.other		__nv_reservedSMEM_offset_0_alias,@"STO_CUDA_RESERVED_SHARED STV_DEFAULT"
__nv_reservedSMEM_offset_0_alias:
	.zero		0


//--------------------- .nv.constant0.matmul_kernel --------------------------
	.section	.nv.constant0.matmul_kernel,"a",@progbits
	.sectionflags	@""
	.align	4
.nv.constant0.matmul_kernel:
	.zero		608


//--------------------- SYMBOLS --------------------------

	.type		.nv.reservedSmem.offset0,@object
	.size		.nv.reservedSmem.offset0,0x4
